//
// Generated by NVIDIA NVVM Compiler
//
// Compiler Build ID: CL-36424714
// Cuda compilation tools, release 13.0, V13.0.88
// Based on NVVM 20.0.0
//

.version 9.0
.target sm_100
.address_size 64

	// .globl	_Z9GillespiePiiPdiS_ddiP17curandStateMtgp32
.extern .func  (.param .b64 func_retval0) malloc
(
	.param .b64 malloc_param_0
)
;
.func  (.param .b64 func_retval0) __internal_accurate_pow
(
	.param .b64 __internal_accurate_pow_param_0,
	.param .b64 __internal_accurate_pow_param_1
)
;
.global .align 4 .b8 precalc_xorwow_matrix[102400];
.global .align 4 .b8 precalc_xorwow_offset_matrix[102400];
.global .align 4 .b8 mrg32k3aM1[2304];
.global .align 4 .b8 mrg32k3aM2[2304];
.global .align 4 .b8 mrg32k3aM1SubSeq[2016];
.global .align 4 .b8 mrg32k3aM2SubSeq[2016];
.global .align 4 .b8 mrg32k3aM1Seq[2304];
.global .align 4 .b8 mrg32k3aM2Seq[2304];
.const .align 8 .b8 __cr_lgamma_table[72];

.visible .entry _Z9GillespiePiiPdiS_ddiP17curandStateMtgp32(
	.param .u64 .ptr .align 1 _Z9GillespiePiiPdiS_ddiP17curandStateMtgp32_param_0,
	.param .u32 _Z9GillespiePiiPdiS_ddiP17curandStateMtgp32_param_1,
	.param .u64 .ptr .align 1 _Z9GillespiePiiPdiS_ddiP17curandStateMtgp32_param_2,
	.param .u32 _Z9GillespiePiiPdiS_ddiP17curandStateMtgp32_param_3,
	.param .u64 .ptr .align 1 _Z9GillespiePiiPdiS_ddiP17curandStateMtgp32_param_4,
	.param .f64 _Z9GillespiePiiPdiS_ddiP17curandStateMtgp32_param_5,
	.param .f64 _Z9GillespiePiiPdiS_ddiP17curandStateMtgp32_param_6,
	.param .u32 _Z9GillespiePiiPdiS_ddiP17curandStateMtgp32_param_7,
	.param .u64 .ptr .align 1 _Z9GillespiePiiPdiS_ddiP17curandStateMtgp32_param_8
)
{
	.reg .pred 	%p<128>;
	.reg .b16 	%rs<54>;
	.reg .b32 	%r<346>;
	.reg .b32 	%f<5>;
	.reg .b64 	%rd<170>;
	.reg .b64 	%fd<314>;

	ld.param.u64 	%rd26, [_Z9GillespiePiiPdiS_ddiP17curandStateMtgp32_param_0];
	ld.param.u32 	%r87, [_Z9GillespiePiiPdiS_ddiP17curandStateMtgp32_param_1];
	ld.param.u64 	%rd27, [_Z9GillespiePiiPdiS_ddiP17curandStateMtgp32_param_2];
	ld.param.u32 	%r88, [_Z9GillespiePiiPdiS_ddiP17curandStateMtgp32_param_3];
	ld.param.u64 	%rd28, [_Z9GillespiePiiPdiS_ddiP17curandStateMtgp32_param_4];
	ld.param.f64 	%fd284, [_Z9GillespiePiiPdiS_ddiP17curandStateMtgp32_param_5];
	ld.param.f64 	%fd72, [_Z9GillespiePiiPdiS_ddiP17curandStateMtgp32_param_6];
	ld.param.u32 	%r89, [_Z9GillespiePiiPdiS_ddiP17curandStateMtgp32_param_7];
	ld.param.u64 	%rd25, [_Z9GillespiePiiPdiS_ddiP17curandStateMtgp32_param_8];
	cvta.to.global.u64 	%rd1, %rd27;
	cvta.to.global.u64 	%rd2, %rd26;
	cvta.to.global.u64 	%rd3, %rd28;
	mul.wide.s32 	%rd29, %r88, 8;
	{ // callseq 0, 0
	.param .b64 param0;
	st.param.b64 	[param0], %rd29;
	.param .b64 retval0;
	call.uni (retval0), 
	malloc, 
	(
	param0
	);
	ld.param.b64 	%rd30, [retval0];
	} // callseq 0
	mov.u32 	%r1, %ctaid.x;
	mov.u32 	%r2, %ntid.x;
	mov.u32 	%r3, %tid.x;
	mad.lo.s32 	%r4, %r1, %r2, %r3;
	setp.geu.f64 	%p1, %fd284, %fd72;
	@%p1 bra 	$L__BB0_95;
	cvta.to.global.u64 	%rd31, %rd25;
	mul.wide.u32 	%rd32, %r1, 4112;
	add.s64 	%rd5, %rd31, %rd32;
	mov.u32 	%r90, %ntid.z;
	mov.u32 	%r91, %ntid.y;
	mul.lo.s32 	%r92, %r90, %r91;
	mul.lo.s32 	%r5, %r92, %r2;
	mov.u32 	%r93, %tid.z;
	mov.u32 	%r94, %tid.y;
	mad.lo.s32 	%r95, %r2, %r94, %r3;
	mad.lo.s32 	%r6, %r92, %r93, %r95;
	mov.b32 	%r96, 1127219200;
	mov.b32 	%r97, -2147483648;
	mov.b64 	%fd1, {%r97, %r96};
	and.b32  	%r7, %r88, 15;
	and.b32  	%r8, %r88, 7;
	and.b32  	%r9, %r88, 3;
	and.b32  	%r10, %r87, 2147483644;
	bra.uni 	$L__BB0_11;
$L__BB0_2:
	and.b32  	%r12, %r87, 7;
	setp.eq.s32 	%p121, %r12, 0;
	@%p121 bra 	$L__BB0_10;
	add.s32 	%r295, %r12, -1;
	setp.lt.u32 	%p122, %r295, 3;
	@%p122 bra 	$L__BB0_5;
	add.s32 	%r296, %r326, %r83;
	mul.wide.s32 	%rd150, %r296, 4;
	add.s64 	%rd151, %rd3, %rd150;
	ld.global.u32 	%r297, [%rd151];
	mad.lo.s32 	%r298, %r326, %r89, %r4;
	mul.wide.s32 	%rd152, %r298, 4;
	add.s64 	%rd153, %rd2, %rd152;
	ld.global.u32 	%r299, [%rd153];
	add.s32 	%r300, %r299, %r297;
	st.global.u32 	[%rd153], %r300;
	ld.global.u32 	%r301, [%rd151+4];
	mul.wide.s32 	%rd154, %r89, 4;
	add.s64 	%rd155, %rd153, %rd154;
	ld.global.u32 	%r302, [%rd155];
	add.s32 	%r303, %r302, %r301;
	st.global.u32 	[%rd155], %r303;
	ld.global.u32 	%r304, [%rd151+8];
	add.s64 	%rd156, %rd155, %rd154;
	ld.global.u32 	%r305, [%rd156];
	add.s32 	%r306, %r305, %r304;
	st.global.u32 	[%rd156], %r306;
	ld.global.u32 	%r307, [%rd151+12];
	add.s64 	%rd157, %rd156, %rd154;
	ld.global.u32 	%r308, [%rd157];
	add.s32 	%r309, %r308, %r307;
	st.global.u32 	[%rd157], %r309;
	add.s32 	%r326, %r326, 4;
$L__BB0_5:
	and.b32  	%r310, %r87, 3;
	setp.eq.s32 	%p123, %r310, 0;
	@%p123 bra 	$L__BB0_10;
	setp.eq.s32 	%p124, %r310, 1;
	@%p124 bra 	$L__BB0_8;
	add.s32 	%r311, %r326, %r83;
	mul.wide.s32 	%rd158, %r311, 4;
	add.s64 	%rd159, %rd3, %rd158;
	ld.global.u32 	%r312, [%rd159];
	mad.lo.s32 	%r313, %r326, %r89, %r4;
	mul.wide.s32 	%rd160, %r313, 4;
	add.s64 	%rd161, %rd2, %rd160;
	ld.global.u32 	%r314, [%rd161];
	add.s32 	%r315, %r314, %r312;
	st.global.u32 	[%rd161], %r315;
	ld.global.u32 	%r316, [%rd159+4];
	mul.wide.s32 	%rd162, %r89, 4;
	add.s64 	%rd163, %rd161, %rd162;
	ld.global.u32 	%r317, [%rd163];
	add.s32 	%r318, %r317, %r316;
	st.global.u32 	[%rd163], %r318;
	add.s32 	%r326, %r326, 2;
$L__BB0_8:
	and.b32  	%r319, %r87, 1;
	setp.eq.b32 	%p125, %r319, 1;
	not.pred 	%p126, %p125;
	@%p126 bra 	$L__BB0_10;
	add.s32 	%r320, %r326, %r83;
	mul.wide.s32 	%rd164, %r320, 4;
	add.s64 	%rd165, %rd3, %rd164;
	ld.global.u32 	%r321, [%rd165];
	mad.lo.s32 	%r322, %r326, %r89, %r4;
	mul.wide.s32 	%rd166, %r322, 4;
	add.s64 	%rd167, %rd2, %rd166;
	ld.global.u32 	%r323, [%rd167];
	add.s32 	%r324, %r323, %r321;
	st.global.u32 	[%rd167], %r324;
$L__BB0_10:
	ld.param.f64 	%fd283, [_Z9GillespiePiiPdiS_ddiP17curandStateMtgp32_param_6];
	setp.geu.f64 	%p127, %fd284, %fd283;
	@%p127 bra 	$L__BB0_95;
$L__BB0_11:
	setp.lt.s32 	%p2, %r88, 1;
	mov.f64 	%fd308, 0d0000000000000000;
	@%p2 bra 	$L__BB0_62;
	setp.lt.s32 	%p3, %r87, 1;
	@%p3 bra 	$L__BB0_49;
	mov.f64 	%fd308, 0d0000000000000000;
	mov.b32 	%r328, 0;
$L__BB0_14:
	setp.lt.u32 	%p13, %r87, 4;
	mul.wide.u32 	%rd40, %r328, 8;
	add.s64 	%rd41, %rd1, %rd40;
	ld.global.f64 	%fd288, [%rd41];
	add.s64 	%rd6, %rd30, %rd40;
	st.f64 	[%rd6], %fd288;
	mul.lo.s32 	%r18, %r328, %r87;
	mov.b32 	%r330, 0;
	@%p13 bra 	$L__BB0_33;
	mov.b32 	%r329, 0;
$L__BB0_16:
	add.s32 	%r105, %r329, %r18;
	mul.wide.u32 	%rd42, %r105, 4;
	add.s64 	%rd7, %rd3, %rd42;
	ld.global.u32 	%r20, [%rd7];
	setp.gt.s32 	%p14, %r20, -1;
	@%p14 bra 	$L__BB0_20;
	mad.lo.s32 	%r106, %r329, %r89, %r4;
	mul.wide.s32 	%rd43, %r106, 4;
	add.s64 	%rd44, %rd2, %rd43;
	ld.global.u32 	%r21, [%rd44];
	cvt.rn.f64.s32 	%fd136, %r21;
	neg.s32 	%r107, %r20;
	cvt.rn.f64.u32 	%fd137, %r107;
	{
	.reg .b32 %temp; 
	mov.b64 	{%temp, %r22}, %fd136;
	}
	{
	.reg .b32 %temp; 
	mov.b64 	{%temp, %r23}, %fd137;
	}
	shr.u32 	%r108, %r23, 20;
	and.b32  	%r109, %r108, 2047;
	add.s32 	%r110, %r109, -1012;
	mov.b64 	%rd45, %fd137;
	shl.b64 	%rd46, %rd45, %r110;
	setp.eq.s64 	%p15, %rd46, -9223372036854775808;
	abs.f64 	%fd138, %fd136;
	{ // callseq 1, 0
	.param .b64 param0;
	st.param.f64 	[param0], %fd138;
	.param .b64 param1;
	st.param.f64 	[param1], %fd137;
	.param .b64 retval0;
	call.uni (retval0), 
	__internal_accurate_pow, 
	(
	param0, 
	param1
	);
	ld.param.f64 	%fd139, [retval0];
	} // callseq 1
	setp.lt.s32 	%p16, %r22, 0;
	neg.f64 	%fd141, %fd139;
	selp.f64 	%fd142, %fd141, %fd139, %p15;
	selp.f64 	%fd287, %fd142, %fd139, %p16;
	setp.ne.s32 	%p17, %r21, 0;
	@%p17 bra 	$L__BB0_19;
	selp.b32 	%r111, %r22, 0, %p15;
	setp.lt.s32 	%p19, %r23, 0;
	or.b32  	%r112, %r111, 2146435072;
	selp.b32 	%r113, %r112, %r111, %p19;
	mov.b32 	%r114, 0;
	mov.b64 	%fd287, {%r114, %r113};
$L__BB0_19:
	setp.eq.s32 	%p20, %r21, 1;
	selp.f64 	%fd143, 0d3FF0000000000000, %fd287, %p20;
	mul.f64 	%fd288, %fd288, %fd143;
	st.f64 	[%rd6], %fd288;
$L__BB0_20:
	ld.global.u32 	%r24, [%rd7+4];
	setp.gt.s32 	%p21, %r24, -1;
	@%p21 bra 	$L__BB0_24;
	mad.lo.s32 	%r115, %r89, %r329, %r89;
	add.s32 	%r116, %r115, %r4;
	mul.wide.s32 	%rd47, %r116, 4;
	add.s64 	%rd48, %rd2, %rd47;
	ld.global.u32 	%r25, [%rd48];
	cvt.rn.f64.s32 	%fd144, %r25;
	neg.s32 	%r117, %r24;
	cvt.rn.f64.u32 	%fd145, %r117;
	{
	.reg .b32 %temp; 
	mov.b64 	{%temp, %r26}, %fd144;
	}
	{
	.reg .b32 %temp; 
	mov.b64 	{%temp, %r27}, %fd145;
	}
	shr.u32 	%r118, %r27, 20;
	and.b32  	%r119, %r118, 2047;
	add.s32 	%r120, %r119, -1012;
	mov.b64 	%rd49, %fd145;
	shl.b64 	%rd50, %rd49, %r120;
	setp.eq.s64 	%p22, %rd50, -9223372036854775808;
	abs.f64 	%fd146, %fd144;
	{ // callseq 2, 0
	.param .b64 param0;
	st.param.f64 	[param0], %fd146;
	.param .b64 param1;
	st.param.f64 	[param1], %fd145;
	.param .b64 retval0;
	call.uni (retval0), 
	__internal_accurate_pow, 
	(
	param0, 
	param1
	);
	ld.param.f64 	%fd147, [retval0];
	} // callseq 2
	setp.lt.s32 	%p23, %r26, 0;
	neg.f64 	%fd149, %fd147;
	selp.f64 	%fd150, %fd149, %fd147, %p22;
	selp.f64 	%fd289, %fd150, %fd147, %p23;
	setp.ne.s32 	%p24, %r25, 0;
	@%p24 bra 	$L__BB0_23;
	selp.b32 	%r121, %r26, 0, %p22;
	setp.lt.s32 	%p26, %r27, 0;
	or.b32  	%r122, %r121, 2146435072;
	selp.b32 	%r123, %r122, %r121, %p26;
	mov.b32 	%r124, 0;
	mov.b64 	%fd289, {%r124, %r123};
$L__BB0_23:
	setp.eq.s32 	%p27, %r25, 1;
	selp.f64 	%fd151, 0d3FF0000000000000, %fd289, %p27;
	mul.f64 	%fd288, %fd288, %fd151;
	st.f64 	[%rd6], %fd288;
$L__BB0_24:
	ld.global.u32 	%r28, [%rd7+8];
	setp.gt.s32 	%p28, %r28, -1;
	@%p28 bra 	$L__BB0_28;
	add.s32 	%r125, %r329, 2;
	mad.lo.s32 	%r126, %r125, %r89, %r4;
	mul.wide.s32 	%rd51, %r126, 4;
	add.s64 	%rd52, %rd2, %rd51;
	ld.global.u32 	%r29, [%rd52];
	cvt.rn.f64.s32 	%fd152, %r29;
	neg.s32 	%r127, %r28;
	cvt.rn.f64.u32 	%fd153, %r127;
	{
	.reg .b32 %temp; 
	mov.b64 	{%temp, %r30}, %fd152;
	}
	{
	.reg .b32 %temp; 
	mov.b64 	{%temp, %r31}, %fd153;
	}
	shr.u32 	%r128, %r31, 20;
	and.b32  	%r129, %r128, 2047;
	add.s32 	%r130, %r129, -1012;
	mov.b64 	%rd53, %fd153;
	shl.b64 	%rd54, %rd53, %r130;
	setp.eq.s64 	%p29, %rd54, -9223372036854775808;
	abs.f64 	%fd154, %fd152;
	{ // callseq 3, 0
	.param .b64 param0;
	st.param.f64 	[param0], %fd154;
	.param .b64 param1;
	st.param.f64 	[param1], %fd153;
	.param .b64 retval0;
	call.uni (retval0), 
	__internal_accurate_pow, 
	(
	param0, 
	param1
	);
	ld.param.f64 	%fd155, [retval0];
	} // callseq 3
	setp.lt.s32 	%p30, %r30, 0;
	neg.f64 	%fd157, %fd155;
	selp.f64 	%fd158, %fd157, %fd155, %p29;
	selp.f64 	%fd291, %fd158, %fd155, %p30;
	setp.ne.s32 	%p31, %r29, 0;
	@%p31 bra 	$L__BB0_27;
	selp.b32 	%r131, %r30, 0, %p29;
	setp.lt.s32 	%p33, %r31, 0;
	or.b32  	%r132, %r131, 2146435072;
	selp.b32 	%r133, %r132, %r131, %p33;
	mov.b32 	%r134, 0;
	mov.b64 	%fd291, {%r134, %r133};
$L__BB0_27:
	setp.eq.s32 	%p34, %r29, 1;
	selp.f64 	%fd159, 0d3FF0000000000000, %fd291, %p34;
	mul.f64 	%fd288, %fd288, %fd159;
	st.f64 	[%rd6], %fd288;
$L__BB0_28:
	ld.global.u32 	%r32, [%rd7+12];
	setp.gt.s32 	%p35, %r32, -1;
	@%p35 bra 	$L__BB0_32;
	add.s32 	%r135, %r329, 3;
	mad.lo.s32 	%r136, %r135, %r89, %r4;
	mul.wide.s32 	%rd55, %r136, 4;
	add.s64 	%rd56, %rd2, %rd55;
	ld.global.u32 	%r33, [%rd56];
	cvt.rn.f64.s32 	%fd160, %r33;
	neg.s32 	%r137, %r32;
	cvt.rn.f64.u32 	%fd161, %r137;
	{
	.reg .b32 %temp; 
	mov.b64 	{%temp, %r34}, %fd160;
	}
	{
	.reg .b32 %temp; 
	mov.b64 	{%temp, %r35}, %fd161;
	}
	shr.u32 	%r138, %r35, 20;
	and.b32  	%r139, %r138, 2047;
	add.s32 	%r140, %r139, -1012;
	mov.b64 	%rd57, %fd161;
	shl.b64 	%rd58, %rd57, %r140;
	setp.eq.s64 	%p36, %rd58, -9223372036854775808;
	abs.f64 	%fd162, %fd160;
	{ // callseq 4, 0
	.param .b64 param0;
	st.param.f64 	[param0], %fd162;
	.param .b64 param1;
	st.param.f64 	[param1], %fd161;
	.param .b64 retval0;
	call.uni (retval0), 
	__internal_accurate_pow, 
	(
	param0, 
	param1
	);
	ld.param.f64 	%fd163, [retval0];
	} // callseq 4
	setp.lt.s32 	%p37, %r34, 0;
	neg.f64 	%fd165, %fd163;
	selp.f64 	%fd166, %fd165, %fd163, %p36;
	selp.f64 	%fd293, %fd166, %fd163, %p37;
	setp.ne.s32 	%p38, %r33, 0;
	@%p38 bra 	$L__BB0_31;
	selp.b32 	%r141, %r34, 0, %p36;
	setp.lt.s32 	%p40, %r35, 0;
	or.b32  	%r142, %r141, 2146435072;
	selp.b32 	%r143, %r142, %r141, %p40;
	mov.b32 	%r144, 0;
	mov.b64 	%fd293, {%r144, %r143};
$L__BB0_31:
	setp.eq.s32 	%p41, %r33, 1;
	selp.f64 	%fd167, 0d3FF0000000000000, %fd293, %p41;
	mul.f64 	%fd288, %fd288, %fd167;
	st.f64 	[%rd6], %fd288;
$L__BB0_32:
	add.s32 	%r329, %r329, 4;
	setp.ne.s32 	%p42, %r329, %r10;
	mov.u32 	%r330, %r10;
	@%p42 bra 	$L__BB0_16;
$L__BB0_33:
	and.b32  	%r145, %r87, 3;
	setp.eq.s32 	%p43, %r145, 0;
	@%p43 bra 	$L__BB0_48;
	add.s32 	%r146, %r330, %r18;
	mul.wide.u32 	%rd59, %r146, 4;
	add.s64 	%rd60, %rd3, %rd59;
	ld.global.u32 	%r38, [%rd60];
	setp.gt.s32 	%p44, %r38, -1;
	@%p44 bra 	$L__BB0_38;
	mad.lo.s32 	%r147, %r330, %r89, %r4;
	mul.wide.s32 	%rd61, %r147, 4;
	add.s64 	%rd62, %rd2, %rd61;
	ld.global.u32 	%r39, [%rd62];
	cvt.rn.f64.s32 	%fd168, %r39;
	neg.s32 	%r148, %r38;
	cvt.rn.f64.u32 	%fd169, %r148;
	{
	.reg .b32 %temp; 
	mov.b64 	{%temp, %r40}, %fd168;
	}
	{
	.reg .b32 %temp; 
	mov.b64 	{%temp, %r41}, %fd169;
	}
	shr.u32 	%r149, %r41, 20;
	and.b32  	%r150, %r149, 2047;
	add.s32 	%r151, %r150, -1012;
	mov.b64 	%rd63, %fd169;
	shl.b64 	%rd64, %rd63, %r151;
	setp.eq.s64 	%p45, %rd64, -9223372036854775808;
	abs.f64 	%fd170, %fd168;
	{ // callseq 5, 0
	.param .b64 param0;
	st.param.f64 	[param0], %fd170;
	.param .b64 param1;
	st.param.f64 	[param1], %fd169;
	.param .b64 retval0;
	call.uni (retval0), 
	__internal_accurate_pow, 
	(
	param0, 
	param1
	);
	ld.param.f64 	%fd171, [retval0];
	} // callseq 5
	setp.lt.s32 	%p46, %r40, 0;
	neg.f64 	%fd173, %fd171;
	selp.f64 	%fd174, %fd173, %fd171, %p45;
	selp.f64 	%fd296, %fd174, %fd171, %p46;
	setp.ne.s32 	%p47, %r39, 0;
	@%p47 bra 	$L__BB0_37;
	selp.b32 	%r152, %r40, 0, %p45;
	setp.lt.s32 	%p49, %r41, 0;
	or.b32  	%r153, %r152, 2146435072;
	selp.b32 	%r154, %r153, %r152, %p49;
	mov.b32 	%r155, 0;
	mov.b64 	%fd296, {%r155, %r154};
$L__BB0_37:
	setp.eq.s32 	%p50, %r39, 1;
	selp.f64 	%fd175, 0d3FF0000000000000, %fd296, %p50;
	mul.f64 	%fd288, %fd288, %fd175;
	st.f64 	[%rd6], %fd288;
$L__BB0_38:
	and.b32  	%r156, %r87, 3;
	setp.eq.s32 	%p51, %r156, 1;
	@%p51 bra 	$L__BB0_48;
	cvt.u64.u32 	%rd65, %r18;
	cvt.u64.u32 	%rd66, %r330;
	add.s64 	%rd67, %rd66, %rd65;
	shl.b64 	%rd68, %rd67, 2;
	add.s64 	%rd13, %rd3, %rd68;
	ld.global.u32 	%r42, [%rd13+4];
	setp.gt.s32 	%p52, %r42, -1;
	@%p52 bra 	$L__BB0_43;
	mad.lo.s32 	%r157, %r89, %r330, %r89;
	add.s32 	%r158, %r157, %r4;
	mul.wide.s32 	%rd69, %r158, 4;
	add.s64 	%rd70, %rd2, %rd69;
	ld.global.u32 	%r43, [%rd70];
	cvt.rn.f64.s32 	%fd176, %r43;
	neg.s32 	%r159, %r42;
	cvt.rn.f64.u32 	%fd177, %r159;
	{
	.reg .b32 %temp; 
	mov.b64 	{%temp, %r44}, %fd176;
	}
	{
	.reg .b32 %temp; 
	mov.b64 	{%temp, %r45}, %fd177;
	}
	shr.u32 	%r160, %r45, 20;
	and.b32  	%r161, %r160, 2047;
	add.s32 	%r162, %r161, -1012;
	mov.b64 	%rd71, %fd177;
	shl.b64 	%rd72, %rd71, %r162;
	setp.eq.s64 	%p53, %rd72, -9223372036854775808;
	abs.f64 	%fd178, %fd176;
	{ // callseq 6, 0
	.param .b64 param0;
	st.param.f64 	[param0], %fd178;
	.param .b64 param1;
	st.param.f64 	[param1], %fd177;
	.param .b64 retval0;
	call.uni (retval0), 
	__internal_accurate_pow, 
	(
	param0, 
	param1
	);
	ld.param.f64 	%fd179, [retval0];
	} // callseq 6
	setp.lt.s32 	%p54, %r44, 0;
	neg.f64 	%fd181, %fd179;
	selp.f64 	%fd182, %fd181, %fd179, %p53;
	selp.f64 	%fd298, %fd182, %fd179, %p54;
	setp.ne.s32 	%p55, %r43, 0;
	@%p55 bra 	$L__BB0_42;
	selp.b32 	%r163, %r44, 0, %p53;
	setp.lt.s32 	%p57, %r45, 0;
	or.b32  	%r164, %r163, 2146435072;
	selp.b32 	%r165, %r164, %r163, %p57;
	mov.b32 	%r166, 0;
	mov.b64 	%fd298, {%r166, %r165};
$L__BB0_42:
	setp.eq.s32 	%p58, %r43, 1;
	selp.f64 	%fd183, 0d3FF0000000000000, %fd298, %p58;
	mul.f64 	%fd288, %fd288, %fd183;
	st.f64 	[%rd6], %fd288;
$L__BB0_43:
	and.b32  	%r167, %r87, 3;
	setp.eq.s32 	%p59, %r167, 2;
	@%p59 bra 	$L__BB0_48;
	ld.global.u32 	%r46, [%rd13+8];
	setp.gt.s32 	%p60, %r46, -1;
	@%p60 bra 	$L__BB0_48;
	add.s32 	%r168, %r330, 2;
	mad.lo.s32 	%r169, %r168, %r89, %r4;
	mul.wide.s32 	%rd73, %r169, 4;
	add.s64 	%rd74, %rd2, %rd73;
	ld.global.u32 	%r47, [%rd74];
	cvt.rn.f64.s32 	%fd184, %r47;
	neg.s32 	%r170, %r46;
	cvt.rn.f64.u32 	%fd185, %r170;
	{
	.reg .b32 %temp; 
	mov.b64 	{%temp, %r48}, %fd184;
	}
	{
	.reg .b32 %temp; 
	mov.b64 	{%temp, %r49}, %fd185;
	}
	shr.u32 	%r171, %r49, 20;
	and.b32  	%r172, %r171, 2047;
	add.s32 	%r173, %r172, -1012;
	mov.b64 	%rd75, %fd185;
	shl.b64 	%rd76, %rd75, %r173;
	setp.eq.s64 	%p61, %rd76, -9223372036854775808;
	abs.f64 	%fd186, %fd184;
	{ // callseq 7, 0
	.param .b64 param0;
	st.param.f64 	[param0], %fd186;
	.param .b64 param1;
	st.param.f64 	[param1], %fd185;
	.param .b64 retval0;
	call.uni (retval0), 
	__internal_accurate_pow, 
	(
	param0, 
	param1
	);
	ld.param.f64 	%fd187, [retval0];
	} // callseq 7
	setp.lt.s32 	%p62, %r48, 0;
	neg.f64 	%fd189, %fd187;
	selp.f64 	%fd190, %fd189, %fd187, %p61;
	selp.f64 	%fd300, %fd190, %fd187, %p62;
	setp.ne.s32 	%p63, %r47, 0;
	@%p63 bra 	$L__BB0_47;
	selp.b32 	%r174, %r48, 0, %p61;
	setp.lt.s32 	%p65, %r49, 0;
	or.b32  	%r175, %r174, 2146435072;
	selp.b32 	%r176, %r175, %r174, %p65;
	mov.b32 	%r177, 0;
	mov.b64 	%fd300, {%r177, %r176};
$L__BB0_47:
	setp.eq.s32 	%p66, %r47, 1;
	selp.f64 	%fd191, 0d3FF0000000000000, %fd300, %p66;
	mul.f64 	%fd288, %fd288, %fd191;
	st.f64 	[%rd6], %fd288;
$L__BB0_48:
	add.f64 	%fd308, %fd308, %fd288;
	add.s32 	%r328, %r328, 1;
	setp.eq.s32 	%p67, %r328, %r88;
	@%p67 bra 	$L__BB0_62;
	bra.uni 	$L__BB0_14;
$L__BB0_49:
	setp.lt.u32 	%p4, %r88, 16;
	mov.f64 	%fd308, 0d0000000000000000;
	mov.b32 	%r331, 0;
	@%p4 bra 	$L__BB0_52;
	and.b32  	%r331, %r88, 2147483632;
	neg.s32 	%r334, %r331;
	add.s64 	%rd169, %rd1, 64;
	add.s64 	%rd168, %rd30, 64;
	mov.f64 	%fd308, 0d0000000000000000;
$L__BB0_51:
	.pragma "nounroll";
	ld.global.f64 	%fd77, [%rd169+-64];
	st.f64 	[%rd168+-64], %fd77;
	add.f64 	%fd78, %fd308, %fd77;
	ld.global.f64 	%fd79, [%rd169+-56];
	st.f64 	[%rd168+-56], %fd79;
	add.f64 	%fd80, %fd78, %fd79;
	ld.global.f64 	%fd81, [%rd169+-48];
	st.f64 	[%rd168+-48], %fd81;
	add.f64 	%fd82, %fd80, %fd81;
	ld.global.f64 	%fd83, [%rd169+-40];
	st.f64 	[%rd168+-40], %fd83;
	add.f64 	%fd84, %fd82, %fd83;
	ld.global.f64 	%fd85, [%rd169+-32];
	st.f64 	[%rd168+-32], %fd85;
	add.f64 	%fd86, %fd84, %fd85;
	ld.global.f64 	%fd87, [%rd169+-24];
	st.f64 	[%rd168+-24], %fd87;
	add.f64 	%fd88, %fd86, %fd87;
	ld.global.f64 	%fd89, [%rd169+-16];
	st.f64 	[%rd168+-16], %fd89;
	add.f64 	%fd90, %fd88, %fd89;
	ld.global.f64 	%fd91, [%rd169+-8];
	st.f64 	[%rd168+-8], %fd91;
	add.f64 	%fd92, %fd90, %fd91;
	ld.global.f64 	%fd93, [%rd169];
	st.f64 	[%rd168], %fd93;
	add.f64 	%fd94, %fd92, %fd93;
	ld.global.f64 	%fd95, [%rd169+8];
	st.f64 	[%rd168+8], %fd95;
	add.f64 	%fd96, %fd94, %fd95;
	ld.global.f64 	%fd97, [%rd169+16];
	st.f64 	[%rd168+16], %fd97;
	add.f64 	%fd98, %fd96, %fd97;
	ld.global.f64 	%fd99, [%rd169+24];
	st.f64 	[%rd168+24], %fd99;
	add.f64 	%fd100, %fd98, %fd99;
	ld.global.f64 	%fd101, [%rd169+32];
	st.f64 	[%rd168+32], %fd101;
	add.f64 	%fd102, %fd100, %fd101;
	ld.global.f64 	%fd103, [%rd169+40];
	st.f64 	[%rd168+40], %fd103;
	add.f64 	%fd104, %fd102, %fd103;
	ld.global.f64 	%fd105, [%rd169+48];
	st.f64 	[%rd168+48], %fd105;
	add.f64 	%fd106, %fd104, %fd105;
	ld.global.f64 	%fd107, [%rd169+56];
	st.f64 	[%rd168+56], %fd107;
	add.f64 	%fd308, %fd106, %fd107;
	add.s32 	%r334, %r334, 16;
	add.s64 	%rd169, %rd169, 128;
	add.s64 	%rd168, %rd168, 128;
	setp.eq.s32 	%p5, %r334, 0;
	@%p5 bra 	$L__BB0_52;
	bra.uni 	$L__BB0_51;
$L__BB0_52:
	setp.eq.s32 	%p6, %r7, 0;
	@%p6 bra 	$L__BB0_62;
	add.s32 	%r100, %r7, -1;
	setp.lt.u32 	%p7, %r100, 7;
	@%p7 bra 	$L__BB0_55;
	mul.wide.u32 	%rd33, %r331, 8;
	add.s64 	%rd34, %rd1, %rd33;
	ld.global.f64 	%fd109, [%rd34];
	add.s64 	%rd35, %rd30, %rd33;
	st.f64 	[%rd35], %fd109;
	add.f64 	%fd110, %fd308, %fd109;
	ld.global.f64 	%fd111, [%rd34+8];
	st.f64 	[%rd35+8], %fd111;
	add.f64 	%fd112, %fd110, %fd111;
	ld.global.f64 	%fd113, [%rd34+16];
	st.f64 	[%rd35+16], %fd113;
	add.f64 	%fd114, %fd112, %fd113;
	ld.global.f64 	%fd115, [%rd34+24];
	st.f64 	[%rd35+24], %fd115;
	add.f64 	%fd116, %fd114, %fd115;
	ld.global.f64 	%fd117, [%rd34+32];
	st.f64 	[%rd35+32], %fd117;
	add.f64 	%fd118, %fd116, %fd117;
	ld.global.f64 	%fd119, [%rd34+40];
	st.f64 	[%rd35+40], %fd119;
	add.f64 	%fd120, %fd118, %fd119;
	ld.global.f64 	%fd121, [%rd34+48];
	st.f64 	[%rd35+48], %fd121;
	add.f64 	%fd122, %fd120, %fd121;
	ld.global.f64 	%fd123, [%rd34+56];
	st.f64 	[%rd35+56], %fd123;
	add.f64 	%fd308, %fd122, %fd123;
	add.s32 	%r331, %r331, 8;
$L__BB0_55:
	setp.eq.s32 	%p8, %r8, 0;
	@%p8 bra 	$L__BB0_62;
	add.s32 	%r101, %r8, -1;
	setp.lt.u32 	%p9, %r101, 3;
	@%p9 bra 	$L__BB0_58;
	mul.wide.u32 	%rd36, %r331, 8;
	add.s64 	%rd37, %rd1, %rd36;
	ld.global.f64 	%fd125, [%rd37];
	add.s64 	%rd38, %rd30, %rd36;
	st.f64 	[%rd38], %fd125;
	add.f64 	%fd126, %fd308, %fd125;
	ld.global.f64 	%fd127, [%rd37+8];
	st.f64 	[%rd38+8], %fd127;
	add.f64 	%fd128, %fd126, %fd127;
	ld.global.f64 	%fd129, [%rd37+16];
	st.f64 	[%rd38+16], %fd129;
	add.f64 	%fd130, %fd128, %fd129;
	ld.global.f64 	%fd131, [%rd37+24];
	st.f64 	[%rd38+24], %fd131;
	add.f64 	%fd308, %fd130, %fd131;
	add.s32 	%r331, %r331, 4;
$L__BB0_58:
	setp.eq.s32 	%p10, %r9, 0;
	@%p10 bra 	$L__BB0_62;
	setp.eq.s32 	%p11, %r9, 1;
	mul.wide.u32 	%rd39, %r331, 8;
	add.s64 	%rd18, %rd1, %rd39;
	ld.global.f64 	%fd132, [%rd18];
	add.s64 	%rd19, %rd30, %rd39;
	st.f64 	[%rd19], %fd132;
	add.f64 	%fd308, %fd308, %fd132;
	@%p11 bra 	$L__BB0_62;
	setp.eq.s32 	%p12, %r9, 2;
	ld.global.f64 	%fd133, [%rd18+8];
	st.f64 	[%rd19+8], %fd133;
	add.f64 	%fd308, %fd308, %fd133;
	@%p12 bra 	$L__BB0_62;
	ld.global.f64 	%fd134, [%rd18+16];
	st.f64 	[%rd19+16], %fd134;
	add.f64 	%fd308, %fd308, %fd134;
$L__BB0_62:
	setp.lt.s32 	%p68, %r88, 1;
	@%p68 bra 	$L__BB0_95;
	setp.lt.u32 	%p69, %r88, 16;
	mov.b16 	%rs53, 1;
	mov.b32 	%r337, 0;
	@%p69 bra 	$L__BB0_66;
	mov.b16 	%rs53, 1;
	mov.b32 	%r335, 0;
$L__BB0_65:
	.pragma "nounroll";
	mul.wide.u32 	%rd77, %r335, 8;
	add.s64 	%rd78, %rd30, %rd77;
	ld.f64 	%fd192, [%rd78];
	setp.neu.f64 	%p70, %fd192, 0d0000000000000000;
	ld.f64 	%fd194, [%rd78+8];
	setp.neu.f64 	%p71, %fd194, 0d0000000000000000;
	ld.f64 	%fd196, [%rd78+16];
	setp.neu.f64 	%p72, %fd196, 0d0000000000000000;
	ld.f64 	%fd198, [%rd78+24];
	setp.neu.f64 	%p73, %fd198, 0d0000000000000000;
	ld.f64 	%fd200, [%rd78+32];
	setp.neu.f64 	%p74, %fd200, 0d0000000000000000;
	ld.f64 	%fd202, [%rd78+40];
	setp.neu.f64 	%p75, %fd202, 0d0000000000000000;
	ld.f64 	%fd204, [%rd78+48];
	setp.neu.f64 	%p76, %fd204, 0d0000000000000000;
	ld.f64 	%fd206, [%rd78+56];
	setp.neu.f64 	%p77, %fd206, 0d0000000000000000;
	ld.f64 	%fd208, [%rd78+64];
	setp.neu.f64 	%p78, %fd208, 0d0000000000000000;
	ld.f64 	%fd210, [%rd78+72];
	setp.neu.f64 	%p79, %fd210, 0d0000000000000000;
	ld.f64 	%fd212, [%rd78+80];
	setp.neu.f64 	%p80, %fd212, 0d0000000000000000;
	ld.f64 	%fd214, [%rd78+88];
	setp.neu.f64 	%p81, %fd214, 0d0000000000000000;
	ld.f64 	%fd216, [%rd78+96];
	setp.neu.f64 	%p82, %fd216, 0d0000000000000000;
	ld.f64 	%fd218, [%rd78+104];
	setp.neu.f64 	%p83, %fd218, 0d0000000000000000;
	ld.f64 	%fd220, [%rd78+112];
	setp.neu.f64 	%p84, %fd220, 0d0000000000000000;
	ld.f64 	%fd222, [%rd78+120];
	setp.neu.f64 	%p85, %fd222, 0d0000000000000000;
	selp.b16 	%rs18, 0, %rs53, %p70;
	selp.b16 	%rs19, 0, %rs18, %p71;
	selp.b16 	%rs20, 0, %rs19, %p72;
	selp.b16 	%rs21, 0, %rs20, %p73;
	selp.b16 	%rs22, 0, %rs21, %p74;
	selp.b16 	%rs23, 0, %rs22, %p75;
	selp.b16 	%rs24, 0, %rs23, %p76;
	selp.b16 	%rs25, 0, %rs24, %p77;
	selp.b16 	%rs26, 0, %rs25, %p78;
	selp.b16 	%rs27, 0, %rs26, %p79;
	selp.b16 	%rs28, 0, %rs27, %p80;
	selp.b16 	%rs29, 0, %rs28, %p81;
	selp.b16 	%rs30, 0, %rs29, %p82;
	selp.b16 	%rs31, 0, %rs30, %p83;
	selp.b16 	%rs32, 0, %rs31, %p84;
	selp.b16 	%rs53, 0, %rs32, %p85;
	add.s32 	%r335, %r335, 16;
	and.b32  	%r337, %r88, 2147483632;
	setp.ne.s32 	%p86, %r335, %r337;
	@%p86 bra 	$L__BB0_65;
$L__BB0_66:
	setp.eq.s32 	%p87, %r7, 0;
	@%p87 bra 	$L__BB0_76;
	add.s32 	%r180, %r7, -1;
	setp.lt.u32 	%p88, %r180, 7;
	@%p88 bra 	$L__BB0_69;
	mul.wide.u32 	%rd79, %r337, 8;
	add.s64 	%rd80, %rd30, %rd79;
	ld.f64 	%fd223, [%rd80];
	setp.neu.f64 	%p89, %fd223, 0d0000000000000000;
	ld.f64 	%fd225, [%rd80+8];
	setp.neu.f64 	%p90, %fd225, 0d0000000000000000;
	ld.f64 	%fd227, [%rd80+16];
	setp.neu.f64 	%p91, %fd227, 0d0000000000000000;
	ld.f64 	%fd229, [%rd80+24];
	setp.neu.f64 	%p92, %fd229, 0d0000000000000000;
	ld.f64 	%fd231, [%rd80+32];
	setp.neu.f64 	%p93, %fd231, 0d0000000000000000;
	ld.f64 	%fd233, [%rd80+40];
	setp.neu.f64 	%p94, %fd233, 0d0000000000000000;
	ld.f64 	%fd235, [%rd80+48];
	setp.neu.f64 	%p95, %fd235, 0d0000000000000000;
	ld.f64 	%fd237, [%rd80+56];
	setp.neu.f64 	%p96, %fd237, 0d0000000000000000;
	selp.b16 	%rs34, 0, %rs53, %p89;
	selp.b16 	%rs35, 0, %rs34, %p90;
	selp.b16 	%rs36, 0, %rs35, %p91;
	selp.b16 	%rs37, 0, %rs36, %p92;
	selp.b16 	%rs38, 0, %rs37, %p93;
	selp.b16 	%rs39, 0, %rs38, %p94;
	selp.b16 	%rs40, 0, %rs39, %p95;
	selp.b16 	%rs53, 0, %rs40, %p96;
	add.s32 	%r337, %r337, 8;
$L__BB0_69:
	setp.eq.s32 	%p97, %r8, 0;
	@%p97 bra 	$L__BB0_76;
	add.s32 	%r181, %r8, -1;
	setp.lt.u32 	%p98, %r181, 3;
	@%p98 bra 	$L__BB0_72;
	mul.wide.u32 	%rd81, %r337, 8;
	add.s64 	%rd82, %rd30, %rd81;
	ld.f64 	%fd238, [%rd82];
	setp.neu.f64 	%p99, %fd238, 0d0000000000000000;
	ld.f64 	%fd240, [%rd82+8];
	setp.neu.f64 	%p100, %fd240, 0d0000000000000000;
	ld.f64 	%fd242, [%rd82+16];
	setp.neu.f64 	%p101, %fd242, 0d0000000000000000;
	ld.f64 	%fd244, [%rd82+24];
	setp.neu.f64 	%p102, %fd244, 0d0000000000000000;
	selp.b16 	%rs42, 0, %rs53, %p99;
	selp.b16 	%rs43, 0, %rs42, %p100;
	selp.b16 	%rs44, 0, %rs43, %p101;
	selp.b16 	%rs53, 0, %rs44, %p102;
	add.s32 	%r337, %r337, 4;
$L__BB0_72:
	setp.eq.s32 	%p103, %r9, 0;
	@%p103 bra 	$L__BB0_76;
	setp.eq.s32 	%p104, %r9, 1;
	mul.wide.u32 	%rd83, %r337, 8;
	add.s64 	%rd24, %rd30, %rd83;
	ld.f64 	%fd245, [%rd24];
	setp.neu.f64 	%p105, %fd245, 0d0000000000000000;
	selp.b16 	%rs53, 0, %rs53, %p105;
	@%p104 bra 	$L__BB0_76;
	setp.eq.s32 	%p106, %r9, 2;
	ld.f64 	%fd246, [%rd24+8];
	setp.neu.f64 	%p107, %fd246, 0d0000000000000000;
	selp.b16 	%rs53, 0, %rs53, %p107;
	@%p106 bra 	$L__BB0_76;
	ld.f64 	%fd247, [%rd24+16];
	setp.neu.f64 	%p108, %fd247, 0d0000000000000000;
	selp.b16 	%rs53, 0, %rs53, %p108;
$L__BB0_76:
	and.b16  	%rs45, %rs53, 255;
	setp.ne.s16 	%p109, %rs45, 0;
	@%p109 bra 	$L__BB0_95;
	setp.ne.s32 	%p110, %r6, 0;
	ld.global.u64 	%rd84, [%rd5+4104];
	ld.global.v2.u32 	{%r182, %r183}, [%rd5+4096];
	mul.wide.s32 	%rd85, %r183, 4;
	add.s64 	%rd86, %rd84, %rd85;
	ld.u32 	%r184, [%rd86];
	add.s32 	%r185, %r182, %r6;
	shl.b32 	%r186, %r185, 2;
	cvt.u64.u32 	%rd87, %r186;
	and.b64  	%rd88, %rd87, 4092;
	add.s64 	%rd89, %rd5, %rd88;
	ld.global.u32 	%r187, [%rd89];
	add.s32 	%r188, %r186, 4;
	cvt.u64.u32 	%rd90, %r188;
	and.b64  	%rd91, %rd90, 4092;
	add.s64 	%rd92, %rd5, %rd91;
	ld.global.u32 	%r189, [%rd92];
	add.s32 	%r190, %r185, %r184;
	shl.b32 	%r191, %r190, 2;
	cvt.u64.u32 	%rd93, %r191;
	and.b64  	%rd94, %rd93, 4092;
	add.s64 	%rd95, %rd5, %rd94;
	ld.global.u32 	%r192, [%rd95];
	ld.u32 	%r193, [%rd84+40800];
	and.b32  	%r194, %r193, %r187;
	xor.b32  	%r195, %r194, %r189;
	ld.u32 	%r196, [%rd86+39200];
	shl.b32 	%r197, %r195, %r196;
	ld.u32 	%r198, [%rd86+40000];
	shr.u32 	%r199, %r192, %r198;
	xor.b32  	%r200, %r199, %r197;
	xor.b32  	%r201, %r200, %r195;
	mul.wide.s32 	%rd96, %r183, 60;
	add.s64 	%rd97, %rd86, %rd96;
	shl.b32 	%r202, %r201, 2;
	cvt.u64.u32 	%rd98, %r202;
	and.b64  	%rd99, %rd98, 60;
	add.s64 	%rd100, %rd97, %rd99;
	ld.u32 	%r203, [%rd100+800];
	xor.b32  	%r204, %r201, %r203;
	add.s32 	%r205, %r186, 1404;
	cvt.u64.u32 	%rd101, %r205;
	and.b64  	%rd102, %rd101, 4092;
	add.s64 	%rd103, %rd5, %rd102;
	st.global.u32 	[%rd103], %r204;
	add.s32 	%r206, %r191, -4;
	cvt.u64.u32 	%rd104, %r206;
	and.b64  	%rd105, %rd104, 4092;
	add.s64 	%rd106, %rd5, %rd105;
	ld.global.u32 	%r207, [%rd106];
	shr.u32 	%r208, %r207, 16;
	xor.b32  	%r209, %r208, %r207;
	shr.u32 	%r210, %r209, 8;
	xor.b32  	%r211, %r210, %r209;
	shl.b32 	%r212, %r211, 2;
	cvt.u64.u32 	%rd107, %r212;
	and.b64  	%rd108, %rd107, 60;
	add.s64 	%rd109, %rd97, %rd108;
	ld.u32 	%r213, [%rd109+13600];
	xor.b32  	%r68, %r213, %r204;
	bar.sync 	0;
	@%p110 bra 	$L__BB0_79;
	ld.global.u32 	%r214, [%rd5+4096];
	add.s32 	%r215, %r214, %r5;
	and.b32  	%r216, %r215, 1023;
	st.global.u32 	[%rd5+4096], %r216;
$L__BB0_79:
	setp.ne.s32 	%p111, %r6, 0;
	bar.sync 	0;
	cvt.rn.f32.u32 	%f1, %r68;
	fma.rn.f32 	%f2, %f1, 0f2F800000, 0f2F000000;
	cvt.f64.f32 	%fd311, %f2;
	ld.global.u64 	%rd110, [%rd5+4104];
	ld.global.v2.u32 	{%r217, %r218}, [%rd5+4096];
	mul.wide.s32 	%rd111, %r218, 4;
	add.s64 	%rd112, %rd110, %rd111;
	ld.u32 	%r219, [%rd112];
	add.s32 	%r220, %r217, %r6;
	shl.b32 	%r221, %r220, 2;
	cvt.u64.u32 	%rd113, %r221;
	and.b64  	%rd114, %rd113, 4092;
	add.s64 	%rd115, %rd5, %rd114;
	ld.global.u32 	%r222, [%rd115];
	add.s32 	%r223, %r221, 4;
	cvt.u64.u32 	%rd116, %r223;
	and.b64  	%rd117, %rd116, 4092;
	add.s64 	%rd118, %rd5, %rd117;
	ld.global.u32 	%r224, [%rd118];
	add.s32 	%r225, %r220, %r219;
	shl.b32 	%r226, %r225, 2;
	cvt.u64.u32 	%rd119, %r226;
	and.b64  	%rd120, %rd119, 4092;
	add.s64 	%rd121, %rd5, %rd120;
	ld.global.u32 	%r227, [%rd121];
	ld.u32 	%r228, [%rd110+40800];
	and.b32  	%r229, %r228, %r222;
	xor.b32  	%r230, %r229, %r224;
	ld.u32 	%r231, [%rd112+39200];
	shl.b32 	%r232, %r230, %r231;
	ld.u32 	%r233, [%rd112+40000];
	shr.u32 	%r234, %r227, %r233;
	xor.b32  	%r235, %r234, %r232;
	xor.b32  	%r236, %r235, %r230;
	mul.wide.s32 	%rd122, %r218, 60;
	add.s64 	%rd123, %rd112, %rd122;
	shl.b32 	%r237, %r236, 2;
	cvt.u64.u32 	%rd124, %r237;
	and.b64  	%rd125, %rd124, 60;
	add.s64 	%rd126, %rd123, %rd125;
	ld.u32 	%r238, [%rd126+800];
	xor.b32  	%r239, %r236, %r238;
	add.s32 	%r240, %r221, 1404;
	cvt.u64.u32 	%rd127, %r240;
	and.b64  	%rd128, %rd127, 4092;
	add.s64 	%rd129, %rd5, %rd128;
	st.global.u32 	[%rd129], %r239;
	add.s32 	%r241, %r226, -4;
	cvt.u64.u32 	%rd130, %r241;
	and.b64  	%rd131, %rd130, 4092;
	add.s64 	%rd132, %rd5, %rd131;
	ld.global.u32 	%r242, [%rd132];
	shr.u32 	%r243, %r242, 16;
	xor.b32  	%r244, %r243, %r242;
	shr.u32 	%r245, %r244, 8;
	xor.b32  	%r246, %r245, %r244;
	shl.b32 	%r247, %r246, 2;
	cvt.u64.u32 	%rd133, %r247;
	and.b64  	%rd134, %rd133, 60;
	add.s64 	%rd135, %rd123, %rd134;
	ld.u32 	%r248, [%rd135+13600];
	xor.b32  	%r69, %r248, %r239;
	bar.sync 	0;
	@%p111 bra 	$L__BB0_81;
	ld.global.u32 	%r249, [%rd5+4096];
	add.s32 	%r250, %r249, %r5;
	and.b32  	%r251, %r250, 1023;
	st.global.u32 	[%rd5+4096], %r251;
$L__BB0_81:
	bar.sync 	0;
	cvt.rn.f32.u32 	%f3, %r69;
	fma.rn.f32 	%f4, %f3, 0f2F800000, 0f2F000000;
	cvt.f64.f32 	%fd248, %f4;
	ld.f64 	%fd310, [%rd30];
	mul.f64 	%fd59, %fd308, %fd248;
	setp.geu.f64 	%p112, %fd310, %fd59;
	mov.b32 	%r340, 0;
	@%p112 bra 	$L__BB0_84;
	mov.b32 	%r339, 0;
$L__BB0_83:
	add.s32 	%r340, %r339, 1;
	mul.wide.u32 	%rd136, %r339, 8;
	add.s64 	%rd137, %rd30, %rd136;
	ld.f64 	%fd249, [%rd137+8];
	add.f64 	%fd310, %fd310, %fd249;
	setp.lt.f64 	%p113, %fd310, %fd59;
	mov.u32 	%r339, %r340;
	@%p113 bra 	$L__BB0_83;
$L__BB0_84:
	{
	.reg .b32 %temp; 
	mov.b64 	{%temp, %r341}, %fd311;
	}
	{
	.reg .b32 %temp; 
	mov.b64 	{%r342, %temp}, %fd311;
	}
	setp.gt.s32 	%p114, %r341, 1048575;
	mov.b32 	%r343, -1023;
	@%p114 bra 	$L__BB0_86;
	mul.f64 	%fd311, %fd311, 0d4350000000000000;
	{
	.reg .b32 %temp; 
	mov.b64 	{%temp, %r341}, %fd311;
	}
	{
	.reg .b32 %temp; 
	mov.b64 	{%r342, %temp}, %fd311;
	}
	mov.b32 	%r343, -1077;
$L__BB0_86:
	add.s32 	%r256, %r341, -1;
	setp.gt.u32 	%p115, %r256, 2146435070;
	@%p115 bra 	$L__BB0_90;
	shr.u32 	%r259, %r341, 20;
	add.s32 	%r344, %r343, %r259;
	and.b32  	%r260, %r341, 1048575;
	or.b32  	%r261, %r260, 1072693248;
	mov.b64 	%fd312, {%r342, %r261};
	setp.lt.u32 	%p117, %r261, 1073127583;
	@%p117 bra 	$L__BB0_89;
	{
	.reg .b32 %temp; 
	mov.b64 	{%r262, %temp}, %fd312;
	}
	{
	.reg .b32 %temp; 
	mov.b64 	{%temp, %r263}, %fd312;
	}
	add.s32 	%r264, %r263, -1048576;
	mov.b64 	%fd312, {%r262, %r264};
	add.s32 	%r344, %r344, 1;
$L__BB0_89:
	add.f64 	%fd251, %fd312, 0dBFF0000000000000;
	add.f64 	%fd252, %fd312, 0d3FF0000000000000;
	rcp.approx.ftz.f64 	%fd253, %fd252;
	neg.f64 	%fd254, %fd252;
	fma.rn.f64 	%fd255, %fd254, %fd253, 0d3FF0000000000000;
	fma.rn.f64 	%fd256, %fd255, %fd255, %fd255;
	fma.rn.f64 	%fd257, %fd256, %fd253, %fd253;
	mul.f64 	%fd258, %fd251, %fd257;
	fma.rn.f64 	%fd259, %fd251, %fd257, %fd258;
	mul.f64 	%fd260, %fd259, %fd259;
	fma.rn.f64 	%fd261, %fd260, 0d3EB1380B3AE80F1E, 0d3ED0EE258B7A8B04;
	fma.rn.f64 	%fd262, %fd261, %fd260, 0d3EF3B2669F02676F;
	fma.rn.f64 	%fd263, %fd262, %fd260, 0d3F1745CBA9AB0956;
	fma.rn.f64 	%fd264, %fd263, %fd260, 0d3F3C71C72D1B5154;
	fma.rn.f64 	%fd265, %fd264, %fd260, 0d3F624924923BE72D;
	fma.rn.f64 	%fd266, %fd265, %fd260, 0d3F8999999999A3C4;
	fma.rn.f64 	%fd267, %fd266, %fd260, 0d3FB5555555555554;
	sub.f64 	%fd268, %fd251, %fd259;
	add.f64 	%fd269, %fd268, %fd268;
	neg.f64 	%fd270, %fd259;
	fma.rn.f64 	%fd271, %fd270, %fd251, %fd269;
	mul.f64 	%fd272, %fd257, %fd271;
	mul.f64 	%fd273, %fd260, %fd267;
	fma.rn.f64 	%fd274, %fd273, %fd259, %fd272;
	xor.b32  	%r265, %r344, -2147483648;
	mov.b32 	%r266, 1127219200;
	mov.b64 	%fd275, {%r265, %r266};
	sub.f64 	%fd276, %fd275, %fd1;
	fma.rn.f64 	%fd277, %fd276, 0d3FE62E42FEFA39EF, %fd259;
	fma.rn.f64 	%fd278, %fd276, 0dBFE62E42FEFA39EF, %fd277;
	sub.f64 	%fd279, %fd278, %fd259;
	sub.f64 	%fd280, %fd274, %fd279;
	fma.rn.f64 	%fd281, %fd276, 0d3C7ABC9E3B39803F, %fd280;
	add.f64 	%fd313, %fd277, %fd281;
	bra.uni 	$L__BB0_91;
$L__BB0_90:
	fma.rn.f64 	%fd250, %fd311, 0d7FF0000000000000, 0d7FF0000000000000;
	{
	.reg .b32 %temp; 
	mov.b64 	{%temp, %r257}, %fd311;
	}
	and.b32  	%r258, %r257, 2147483647;
	setp.eq.s32 	%p116, %r258, 0;
	selp.f64 	%fd313, 0dFFF0000000000000, %fd250, %p116;
$L__BB0_91:
	setp.lt.s32 	%p118, %r87, 1;
	div.rn.f64 	%fd282, %fd313, %fd308;
	sub.f64 	%fd284, %fd284, %fd282;
	@%p118 bra 	$L__BB0_10;
	setp.lt.u32 	%p119, %r87, 8;
	mul.lo.s32 	%r83, %r340, %r87;
	mov.b32 	%r326, 0;
	@%p119 bra 	$L__BB0_2;
	mov.b32 	%r345, 0;
$L__BB0_94:
	.pragma "nounroll";
	add.s32 	%r269, %r345, %r83;
	mul.wide.s32 	%rd138, %r269, 4;
	add.s64 	%rd139, %rd3, %rd138;
	ld.global.u32 	%r270, [%rd139];
	mad.lo.s32 	%r271, %r345, %r89, %r4;
	mul.wide.s32 	%rd140, %r271, 4;
	add.s64 	%rd141, %rd2, %rd140;
	ld.global.u32 	%r272, [%rd141];
	add.s32 	%r273, %r272, %r270;
	st.global.u32 	[%rd141], %r273;
	ld.global.u32 	%r274, [%rd139+4];
	mul.wide.s32 	%rd142, %r89, 4;
	add.s64 	%rd143, %rd141, %rd142;
	ld.global.u32 	%r275, [%rd143];
	add.s32 	%r276, %r275, %r274;
	st.global.u32 	[%rd143], %r276;
	ld.global.u32 	%r277, [%rd139+8];
	add.s64 	%rd144, %rd143, %rd142;
	ld.global.u32 	%r278, [%rd144];
	add.s32 	%r279, %r278, %r277;
	st.global.u32 	[%rd144], %r279;
	ld.global.u32 	%r280, [%rd139+12];
	add.s64 	%rd145, %rd144, %rd142;
	ld.global.u32 	%r281, [%rd145];
	add.s32 	%r282, %r281, %r280;
	st.global.u32 	[%rd145], %r282;
	ld.global.u32 	%r283, [%rd139+16];
	add.s64 	%rd146, %rd145, %rd142;
	ld.global.u32 	%r284, [%rd146];
	add.s32 	%r285, %r284, %r283;
	st.global.u32 	[%rd146], %r285;
	ld.global.u32 	%r286, [%rd139+20];
	add.s64 	%rd147, %rd146, %rd142;
	ld.global.u32 	%r287, [%rd147];
	add.s32 	%r288, %r287, %r286;
	st.global.u32 	[%rd147], %r288;
	ld.global.u32 	%r289, [%rd139+24];
	add.s64 	%rd148, %rd147, %rd142;
	ld.global.u32 	%r290, [%rd148];
	add.s32 	%r291, %r290, %r289;
	st.global.u32 	[%rd148], %r291;
	ld.global.u32 	%r292, [%rd139+28];
	add.s64 	%rd149, %rd148, %rd142;
	ld.global.u32 	%r293, [%rd149];
	add.s32 	%r294, %r293, %r292;
	st.global.u32 	[%rd149], %r294;
	add.s32 	%r345, %r345, 8;
	and.b32  	%r326, %r87, 2147483640;
	setp.eq.s32 	%p120, %r345, %r326;
	@%p120 bra 	$L__BB0_2;
	bra.uni 	$L__BB0_94;
$L__BB0_95:
	ret;

}
.func  (.param .b64 func_retval0) __internal_accurate_pow(
	.param .b64 __internal_accurate_pow_param_0,
	.param .b64 __internal_accurate_pow_param_1
)
{
	.reg .pred 	%p<8>;
	.reg .b32 	%r<49>;
	.reg .b32 	%f<3>;
	.reg .b64 	%fd<109>;

	ld.param.f64 	%fd10, [__internal_accurate_pow_param_0];
	ld.param.f64 	%fd11, [__internal_accurate_pow_param_1];
	{
	.reg .b32 %temp; 
	mov.b64 	{%temp, %r46}, %fd10;
	}
	{
	.reg .b32 %temp; 
	mov.b64 	{%r45, %temp}, %fd10;
	}
	shr.u32 	%r47, %r46, 20;
	setp.gt.u32 	%p1, %r46, 1048575;
	@%p1 bra 	$L__BB1_2;
	mul.f64 	%fd12, %fd10, 0d4350000000000000;
	{
	.reg .b32 %temp; 
	mov.b64 	{%temp, %r46}, %fd12;
	}
	{
	.reg .b32 %temp; 
	mov.b64 	{%r45, %temp}, %fd12;
	}
	shr.u32 	%r16, %r46, 20;
	add.s32 	%r47, %r16, -54;
$L__BB1_2:
	add.s32 	%r48, %r47, -1023;
	and.b32  	%r17, %r46, -2146435073;
	or.b32  	%r18, %r17, 1072693248;
	mov.b64 	%fd107, {%r45, %r18};
	setp.lt.u32 	%p2, %r18, 1073127583;
	@%p2 bra 	$L__BB1_4;
	{
	.reg .b32 %temp; 
	mov.b64 	{%r19, %temp}, %fd107;
	}
	{
	.reg .b32 %temp; 
	mov.b64 	{%temp, %r20}, %fd107;
	}
	add.s32 	%r21, %r20, -1048576;
	mov.b64 	%fd107, {%r19, %r21};
	add.s32 	%r48, %r47, -1022;
$L__BB1_4:
	add.f64 	%fd13, %fd107, 0dBFF0000000000000;
	add.f64 	%fd14, %fd107, 0d3FF0000000000000;
	rcp.approx.ftz.f64 	%fd15, %fd14;
	neg.f64 	%fd16, %fd14;
	fma.rn.f64 	%fd17, %fd16, %fd15, 0d3FF0000000000000;
	fma.rn.f64 	%fd18, %fd17, %fd17, %fd17;
	fma.rn.f64 	%fd19, %fd18, %fd15, %fd15;
	mul.f64 	%fd20, %fd13, %fd19;
	fma.rn.f64 	%fd21, %fd13, %fd19, %fd20;
	mul.f64 	%fd22, %fd21, %fd21;
	fma.rn.f64 	%fd23, %fd22, 0d3EB0F5FF7D2CAFE2, 0d3ED0F5D241AD3B5A;
	fma.rn.f64 	%fd24, %fd23, %fd22, 0d3EF3B20A75488A3F;
	fma.rn.f64 	%fd25, %fd24, %fd22, 0d3F1745CDE4FAECD5;
	fma.rn.f64 	%fd26, %fd25, %fd22, 0d3F3C71C7258A578B;
	fma.rn.f64 	%fd27, %fd26, %fd22, 0d3F6249249242B910;
	fma.rn.f64 	%fd28, %fd27, %fd22, 0d3F89999999999DFB;
	sub.f64 	%fd29, %fd13, %fd21;
	add.f64 	%fd30, %fd29, %fd29;
	neg.f64 	%fd31, %fd21;
	fma.rn.f64 	%fd32, %fd31, %fd13, %fd30;
	mul.f64 	%fd33, %fd19, %fd32;
	fma.rn.f64 	%fd34, %fd22, %fd28, 0d3FB5555555555555;
	mov.f64 	%fd35, 0d3FB5555555555555;
	sub.f64 	%fd36, %fd35, %fd34;
	fma.rn.f64 	%fd37, %fd22, %fd28, %fd36;
	add.f64 	%fd38, %fd37, 0dBC46A4CB00B9E7B0;
	add.f64 	%fd39, %fd34, %fd38;
	sub.f64 	%fd40, %fd34, %fd39;
	add.f64 	%fd41, %fd38, %fd40;
	mul.rn.f64 	%fd42, %fd21, %fd21;
	neg.f64 	%fd43, %fd42;
	fma.rn.f64 	%fd44, %fd21, %fd21, %fd43;
	{
	.reg .b32 %temp; 
	mov.b64 	{%r22, %temp}, %fd33;
	}
	{
	.reg .b32 %temp; 
	mov.b64 	{%temp, %r23}, %fd33;
	}
	add.s32 	%r24, %r23, 1048576;
	mov.b64 	%fd45, {%r22, %r24};
	fma.rn.f64 	%fd46, %fd21, %fd45, %fd44;
	mul.rn.f64 	%fd47, %fd42, %fd21;
	neg.f64 	%fd48, %fd47;
	fma.rn.f64 	%fd49, %fd42, %fd21, %fd48;
	fma.rn.f64 	%fd50, %fd42, %fd33, %fd49;
	fma.rn.f64 	%fd51, %fd46, %fd21, %fd50;
	mul.rn.f64 	%fd52, %fd39, %fd47;
	neg.f64 	%fd53, %fd52;
	fma.rn.f64 	%fd54, %fd39, %fd47, %fd53;
	fma.rn.f64 	%fd55, %fd39, %fd51, %fd54;
	fma.rn.f64 	%fd56, %fd41, %fd47, %fd55;
	add.f64 	%fd57, %fd52, %fd56;
	sub.f64 	%fd58, %fd52, %fd57;
	add.f64 	%fd59, %fd56, %fd58;
	add.f64 	%fd60, %fd21, %fd57;
	sub.f64 	%fd61, %fd21, %fd60;
	add.f64 	%fd62, %fd57, %fd61;
	add.f64 	%fd63, %fd59, %fd62;
	add.f64 	%fd64, %fd33, %fd63;
	add.f64 	%fd65, %fd60, %fd64;
	sub.f64 	%fd66, %fd60, %fd65;
	add.f64 	%fd67, %fd64, %fd66;
	xor.b32  	%r25, %r48, -2147483648;
	mov.b32 	%r26, 1127219200;
	mov.b64 	%fd68, {%r25, %r26};
	mov.b32 	%r27, -2147483648;
	mov.b64 	%fd69, {%r27, %r26};
	sub.f64 	%fd70, %fd68, %fd69;
	fma.rn.f64 	%fd71, %fd70, 0d3FE62E42FEFA39EF, %fd65;
	fma.rn.f64 	%fd72, %fd70, 0dBFE62E42FEFA39EF, %fd71;
	sub.f64 	%fd73, %fd72, %fd65;
	sub.f64 	%fd74, %fd67, %fd73;
	fma.rn.f64 	%fd75, %fd70, 0d3C7ABC9E3B39803F, %fd74;
	add.f64 	%fd76, %fd71, %fd75;
	sub.f64 	%fd77, %fd71, %fd76;
	add.f64 	%fd78, %fd75, %fd77;
	{
	.reg .b32 %temp; 
	mov.b64 	{%temp, %r28}, %fd11;
	}
	{
	.reg .b32 %temp; 
	mov.b64 	{%r29, %temp}, %fd11;
	}
	shl.b32 	%r30, %r28, 1;
	setp.gt.u32 	%p3, %r30, -33554433;
	and.b32  	%r31, %r28, -15728641;
	selp.b32 	%r32, %r31, %r28, %p3;
	mov.b64 	%fd79, {%r29, %r32};
	mul.rn.f64 	%fd80, %fd76, %fd79;
	neg.f64 	%fd81, %fd80;
	fma.rn.f64 	%fd82, %fd76, %fd79, %fd81;
	fma.rn.f64 	%fd83, %fd78, %fd79, %fd82;
	add.f64 	%fd4, %fd80, %fd83;
	sub.f64 	%fd84, %fd80, %fd4;
	add.f64 	%fd5, %fd83, %fd84;
	fma.rn.f64 	%fd85, %fd4, 0d3FF71547652B82FE, 0d4338000000000000;
	{
	.reg .b32 %temp; 
	mov.b64 	{%r13, %temp}, %fd85;
	}
	mov.f64 	%fd86, 0dC338000000000000;
	add.rn.f64 	%fd87, %fd85, %fd86;
	fma.rn.f64 	%fd88, %fd87, 0dBFE62E42FEFA39EF, %fd4;
	fma.rn.f64 	%fd89, %fd87, 0dBC7ABC9E3B39803F, %fd88;
	fma.rn.f64 	%fd90, %fd89, 0d3E5ADE1569CE2BDF, 0d3E928AF3FCA213EA;
	fma.rn.f64 	%fd91, %fd90, %fd89, 0d3EC71DEE62401315;
	fma.rn.f64 	%fd92, %fd91, %fd89, 0d3EFA01997C89EB71;
	fma.rn.f64 	%fd93, %fd92, %fd89, 0d3F2A01A014761F65;
	fma.rn.f64 	%fd94, %fd93, %fd89, 0d3F56C16C1852B7AF;
	fma.rn.f64 	%fd95, %fd94, %fd89, 0d3F81111111122322;
	fma.rn.f64 	%fd96, %fd95, %fd89, 0d3FA55555555502A1;
	fma.rn.f64 	%fd97, %fd96, %fd89, 0d3FC5555555555511;
	fma.rn.f64 	%fd98, %fd97, %fd89, 0d3FE000000000000B;
	fma.rn.f64 	%fd99, %fd98, %fd89, 0d3FF0000000000000;
	fma.rn.f64 	%fd100, %fd99, %fd89, 0d3FF0000000000000;
	{
	.reg .b32 %temp; 
	mov.b64 	{%r14, %temp}, %fd100;
	}
	{
	.reg .b32 %temp; 
	mov.b64 	{%temp, %r15}, %fd100;
	}
	shl.b32 	%r33, %r13, 20;
	add.s32 	%r34, %r33, %r15;
	mov.b64 	%fd108, {%r14, %r34};
	{
	.reg .b32 %temp; 
	mov.b64 	{%temp, %r35}, %fd4;
	}
	mov.b32 	%f2, %r35;
	abs.f32 	%f1, %f2;
	setp.lt.f32 	%p4, %f1, 0f4086232B;
	@%p4 bra 	$L__BB1_7;
	setp.lt.f64 	%p5, %fd4, 0d0000000000000000;
	add.f64 	%fd101, %fd4, 0d7FF0000000000000;
	selp.f64 	%fd108, 0d0000000000000000, %fd101, %p5;
	setp.geu.f32 	%p6, %f1, 0f40874800;
	@%p6 bra 	$L__BB1_7;
	shr.u32 	%r36, %r13, 31;
	add.s32 	%r37, %r13, %r36;
	shr.s32 	%r38, %r37, 1;
	shl.b32 	%r39, %r38, 20;
	add.s32 	%r40, %r15, %r39;
	mov.b64 	%fd102, {%r14, %r40};
	sub.s32 	%r41, %r13, %r38;
	shl.b32 	%r42, %r41, 20;
	add.s32 	%r43, %r42, 1072693248;
	mov.b32 	%r44, 0;
	mov.b64 	%fd103, {%r44, %r43};
	mul.f64 	%fd108, %fd103, %fd102;
$L__BB1_7:
	abs.f64 	%fd104, %fd108;
	setp.eq.f64 	%p7, %fd104, 0d7FF0000000000000;
	fma.rn.f64 	%fd105, %fd108, %fd5, %fd108;
	selp.f64 	%fd106, %fd108, %fd105, %p7;
	st.param.f64 	[func_retval0], %fd106;
	ret;

}


// ===== COMPILED SASS (sm_100) =====

	.target	sm_100

	.elftype	@"ET_EXEC"


//--------------------- .note.nv.tkinfo           --------------------------
	.section	.note.nv.tkinfo,"",@"SHT_NOTE"
	.sectionflags	@"SHF_NOTE_NV_TKINFO"
	.tkinfo
        /*0018*/ 	.word	0x00000002
        /*0030*/ 	.string	""
        /*0030*/ 	.string	"ptxas"
        /*0030*/ 	.string	"Cuda compilation tools, release 13.0, V13.0.88"
        /*0030*/ 	.string	"Build cuda_13.0.r13.0/compiler.36424714_0"
        /*0030*/ 	.string	"-arch sm_100 -m 64 "



//--------------------- .note.nv.cuinfo           --------------------------
	.section	.note.nv.cuinfo,"",@"SHT_NOTE"
	.sectionflags	@"SHF_NOTE_NV_CUINFO"
        /*0018*/ 	.short	0x0002
        /*001a*/ 	.short	0x0064
        /*001c*/ 	.short	0x0082
	.zero		2


//--------------------- .nv.info                  --------------------------
	.section	.nv.info,"",@"SHT_CUDA_INFO"
	.align	4


	//----- nvinfo : EIATTR_REGCOUNT
	.align		4
        /*0000*/ 	.byte	0x04, 0x2f
        /*0002*/ 	.short	(.L_10 - .L_9)
	.align		4
.L_9:
        /*0004*/ 	.word	index@(_Z9GillespiePiiPdiS_ddiP17curandStateMtgp32)
        /*0008*/ 	.word	0x00000038


	//----- nvinfo : EIATTR_FRAME_SIZE
	.align		4
.L_10:
        /*000c*/ 	.byte	0x04, 0x11
        /*000e*/ 	.short	(.L_12 - .L_11)
	.align		4
.L_11:
        /*0010*/ 	.word	index@($_Z9GillespiePiiPdiS_ddiP17curandStateMtgp32$__internal_accurate_pow)
        /*0014*/ 	.word	0x00000000


	//----- nvinfo : EIATTR_FRAME_SIZE
	.align		4
.L_12:
        /*0018*/ 	.byte	0x04, 0x11
        /*001a*/ 	.short	(.L_14 - .L_13)
	.align		4
.L_13:
        /*001c*/ 	.word	index@($__internal_0_$__cuda_sm20_div_rn_f64_full)
        /*0020*/ 	.word	0x00000000


	//----- nvinfo : EIATTR_FRAME_SIZE
	.align		4
.L_14:
        /*0024*/ 	.byte	0x04, 0x11
        /*0026*/ 	.short	(.L_16 - .L_15)
	.align		4
.L_15:
        /*0028*/ 	.word	index@(_Z9GillespiePiiPdiS_ddiP17curandStateMtgp32)
        /*002c*/ 	.word	0x00000000


	//----- nvinfo : EIATTR_MIN_STACK_SIZE
	.align		4
.L_16:
        /*0030*/ 	.byte	0x04, 0x12
        /*0032*/ 	.short	(.L_18 - .L_17)
	.align		4
.L_17:
        /*0034*/ 	.word	index@(_Z9GillespiePiiPdiS_ddiP17curandStateMtgp32)
        /*0038*/ 	.word	0x00000000
.L_18:


//--------------------- .nv.compat                --------------------------
	.section	.nv.compat,"",@"SHT_CUDA_COMPAT_INFO"
	.align	4
        /*0000*/ 	.byte	0x02, 0x09, 0x00, 0x00, 0x02, 0x02, 0x01, 0x00, 0x02, 0x05, 0x05, 0x00, 0x03, 0x07, 0x01, 0x01
        /*0010*/ 	.byte	0x02, 0x03, 0x00, 0x00, 0x02, 0x06, 0x01, 0x00, 0x04, 0x0b, 0x08, 0x00, 0x01, 0x00, 0x00, 0x00
        /*0020*/ 	.byte	0x00, 0x00, 0x00, 0x00


//--------------------- .nv.info._Z9GillespiePiiPdiS_ddiP17curandStateMtgp32 --------------------------
	.section	.nv.info._Z9GillespiePiiPdiS_ddiP17curandStateMtgp32,"",@"SHT_CUDA_INFO"
	.sectionflags	@""
	.align	4


	//----- nvinfo : EIATTR_CUDA_API_VERSION
	.align		4
        /*0000*/ 	.byte	0x04, 0x37
        /*0002*/ 	.short	(.L_20 - .L_19)
.L_19:
        /*0004*/ 	.word	0x00000082


	//----- nvinfo : EIATTR_KPARAM_INFO
	.align		4
.L_20:
        /*0008*/ 	.byte	0x04, 0x17
        /*000a*/ 	.short	(.L_22 - .L_21)
.L_21:
        /*000c*/ 	.word	0x00000000
        /*0010*/ 	.short	0x0008
        /*0012*/ 	.short	0x0040
        /*0014*/ 	.byte	0x00, 0xf5, 0x21, 0x00


	//----- nvinfo : EIATTR_KPARAM_INFO
	.align		4
.L_22:
        /*0018*/ 	.byte	0x04, 0x17
        /*001a*/ 	.short	(.L_24 - .L_23)
.L_23:
        /*001c*/ 	.word	0x00000000
        /*0020*/ 	.short	0x0007
        /*0022*/ 	.short	0x0038
        /*0024*/ 	.byte	0x00, 0xf0, 0x11, 0x00


	//----- nvinfo : EIATTR_KPARAM_INFO
	.align		4
.L_24:
        /*0028*/ 	.byte	0x04, 0x17
        /*002a*/ 	.short	(.L_26 - .L_25)
.L_25:
        /*002c*/ 	.word	0x00000000
        /*0030*/ 	.short	0x0006
        /*0032*/ 	.short	0x0030
        /*0034*/ 	.byte	0x00, 0xf0, 0x21, 0x00


	//----- nvinfo : EIATTR_KPARAM_INFO
	.align		4
.L_26:
        /*0038*/ 	.byte	0x04, 0x17
        /*003a*/ 	.short	(.L_28 - .L_27)
.L_27:
        /*003c*/ 	.word	0x00000000
        /*0040*/ 	.short	0x0005
        /*0042*/ 	.short	0x0028
        /*0044*/ 	.byte	0x00, 0xf0, 0x21, 0x00


	//----- nvinfo : EIATTR_KPARAM_INFO
	.align		4
.L_28:
        /*0048*/ 	.byte	0x04, 0x17
        /*004a*/ 	.short	(.L_30 - .L_29)
.L_29:
        /*004c*/ 	.word	0x00000000
        /*0050*/ 	.short	0x0004
        /*0052*/ 	.short	0x0020
        /*0054*/ 	.byte	0x00, 0xf5, 0x21, 0x00


	//----- nvinfo : EIATTR_KPARAM_INFO
	.align		4
.L_30:
        /*0058*/ 	.byte	0x04, 0x17
        /*005a*/ 	.short	(.L_32 - .L_31)
.L_31:
        /*005c*/ 	.word	0x00000000
        /*0060*/ 	.short	0x0003
        /*0062*/ 	.short	0x0018
        /*0064*/ 	.byte	0x00, 0xf0, 0x11, 0x00


	//----- nvinfo : EIATTR_KPARAM_INFO
	.align		4
.L_32:
        /*0068*/ 	.byte	0x04, 0x17
        /*006a*/ 	.short	(.L_34 - .L_33)
.L_33:
        /*006c*/ 	.word	0x00000000
        /*0070*/ 	.short	0x0002
        /*0072*/ 	.short	0x0010
        /*0074*/ 	.byte	0x00, 0xf5, 0x21, 0x00


	//----- nvinfo : EIATTR_KPARAM_INFO
	.align		4
.L_34:
        /*0078*/ 	.byte	0x04, 0x17
        /*007a*/ 	.short	(.L_36 - .L_35)
.L_35:
        /*007c*/ 	.word	0x00000000
        /*0080*/ 	.short	0x0001
        /*0082*/ 	.short	0x0008
        /*0084*/ 	.byte	0x00, 0xf0, 0x11, 0x00


	//----- nvinfo : EIATTR_KPARAM_INFO
	.align		4
.L_36:
        /*0088*/ 	.byte	0x04, 0x17
        /*008a*/ 	.short	(.L_38 - .L_37)
.L_37:
        /*008c*/ 	.word	0x00000000
        /*0090*/ 	.short	0x0000
        /*0092*/ 	.short	0x0000
        /*0094*/ 	.byte	0x00, 0xf5, 0x21, 0x00


	//----- nvinfo : EIATTR_SPARSE_MMA_MASK
	.align		4
.L_38:
        /*0098*/ 	.byte	0x03, 0x50
        /*009a*/ 	.short	0x0000


	//----- nvinfo : EIATTR_MAXREG_COUNT
	.align		4
        /*009c*/ 	.byte	0x03, 0x1b
        /*009e*/ 	.short	0x00ff


	//----- nvinfo : EIATTR_NUM_BARRIERS
	.align		4
        /*00a0*/ 	.byte	0x02, 0x4c
        /*00a2*/ 	.byte	0x01
	.zero		1


	//----- nvinfo : EIATTR_EXTERNS
	.align		4
        /*00a4*/ 	.byte	0x04, 0x0f
        /*00a6*/ 	.short	(.L_40 - .L_39)


	//   ....[0]....
	.align		4
.L_39:
        /*00a8*/ 	.word	index@(malloc)


	//----- nvinfo : EIATTR_MERCURY_ISA_VERSION
	.align		4
.L_40:
        /*00ac*/ 	.byte	0x03, 0x5f
        /*00ae*/ 	.short	0x0101


	//----- nvinfo : EIATTR_VRC_CTA_INIT_COUNT
	.align		4
        /*00b0*/ 	.byte	0x02, 0x4a
	.zero		1
	.zero		1


	//----- nvinfo : EIATTR_SYSCALL_OFFSETS
	.align		4
        /*00b4*/ 	.byte	0x04, 0x46
        /*00b6*/ 	.short	(.L_42 - .L_41)


	//   ....[0]....
.L_41:
        /*00b8*/ 	.word	0x000000e0


	//----- nvinfo : EIATTR_EXIT_INSTR_OFFSETS
	.align		4
.L_42:
        /*00bc*/ 	.byte	0x04, 0x1c
        /*00be*/ 	.short	(.L_44 - .L_43)


	//   ....[0]....
.L_43:
        /*00c0*/ 	.word	0x00000120


	//   ....[1]....
        /*00c4*/ 	.word	0x00002740


	//   ....[2]....
        /*00c8*/ 	.word	0x00003170


	//   ....[3]....
        /*00cc*/ 	.word	0x00004e10


	//----- nvinfo : EIATTR_CRS_STACK_SIZE
	.align		4
.L_44:
        /*00d0*/ 	.byte	0x04, 0x1e
        /*00d2*/ 	.short	(.L_46 - .L_45)
.L_45:
        /*00d4*/ 	.word	0x00000000


	//----- nvinfo : EIATTR_CBANK_PARAM_SIZE
	.align		4
.L_46:
        /*00d8*/ 	.byte	0x03, 0x19
        /*00da*/ 	.short	0x0048


	//----- nvinfo : EIATTR_PARAM_CBANK
	.align		4
        /*00dc*/ 	.byte	0x04, 0x0a
        /*00de*/ 	.short	(.L_48 - .L_47)
	.align		4
.L_47:
        /*00e0*/ 	.word	index@(.nv.constant0._Z9GillespiePiiPdiS_ddiP17curandStateMtgp32)
        /*00e4*/ 	.short	0x0380
        /*00e6*/ 	.short	0x0048


	//----- nvinfo : EIATTR_SW_WAR
	.align		4
.L_48:
        /*00e8*/ 	.byte	0x04, 0x36
        /*00ea*/ 	.short	(.L_50 - .L_49)
.L_49:
        /*00ec*/ 	.word	0x00000008
.L_50:


//--------------------- .nv.callgraph             --------------------------
	.section	.nv.callgraph,"",@"SHT_CUDA_CALLGRAPH"
	.align	4
	.sectionentsize	8
	.align		4
        /*0000*/ 	.word	0x00000000
	.align		4
        /*0004*/ 	.word	0xffffffff
	.align		4
        /*0008*/ 	.word	index@(_Z9GillespiePiiPdiS_ddiP17curandStateMtgp32)
	.align		4
        /*000c*/ 	.word	index@(malloc)
	.align		4
        /*0010*/ 	.word	0x00000000
	.align		4
        /*0014*/ 	.word	0xfffffffe
	.align		4
        /*0018*/ 	.word	0x00000000
	.align		4
        /*001c*/ 	.word	0xfffffffd
	.align		4
        /*0020*/ 	.word	0x00000000
	.align		4
        /*0024*/ 	.word	0xfffffffc


//--------------------- .nv.constant4             --------------------------
	.section	.nv.constant4,"a",@progbits
	.align	8
	.align		8
.nv.constant4:
        /*0000*/ 	.dword	malloc
	.align		8
        /*0008*/ 	.dword	precalc_xorwow_matrix
	.align		8
        /*0010*/ 	.dword	precalc_xorwow_offset_matrix
	.align		8
        /*0018*/ 	.dword	mrg32k3aM1
	.align		8
        /*0020*/ 	.dword	mrg32k3aM2
	.align		8
        /*0028*/ 	.dword	mrg32k3aM1SubSeq
	.align		8
        /*0030*/ 	.dword	mrg32k3aM2SubSeq
	.align		8
        /*0038*/ 	.dword	mrg32k3aM1Seq
	.align		8
        /*0040*/ 	.dword	mrg32k3aM2Seq


//--------------------- .nv.constant3             --------------------------
	.section	.nv.constant3,"a",@progbits
	.align	8
.nv.constant3:
	.type		__cr_lgamma_table,@object
	.size		__cr_lgamma_table,(.L_8 - __cr_lgamma_table)
__cr_lgamma_table:
        /*0000*/ 	.byte	0x00, 0x00, 0x00, 0x00, 0x00, 0x00, 0x00, 0x00, 0x00, 0x00, 0x00, 0x00, 0x00, 0x00, 0x00, 0x00
        /*0010*/ 	.byte	0xef, 0x39, 0xfa, 0xfe, 0x42, 0x2e, 0xe6, 0x3f, 0x02, 0x20, 0x2a, 0xfa, 0x0b, 0xab, 0xfc, 0x3f
        /*0020*/ 	.byte	0xf9, 0x2c, 0x92, 0x7c, 0xa7, 0x6c, 0x09, 0x40, 0xc9, 0x79, 0x44, 0x3c, 0x64, 0x26, 0x13, 0x40
        /*0030*/ 	.byte	0xca, 0x01, 0xcf, 0x3a, 0x27, 0x51, 0x1a, 0x40, 0x30, 0xcc, 0x2d, 0xf3, 0xe1, 0x0c, 0x21, 0x40
        /*0040*/ 	.byte	0x0d, 0xb7, 0xfc, 0x82, 0x8e, 0x35, 0x25, 0x40
.L_8:


//--------------------- .text._Z9GillespiePiiPdiS_ddiP17curandStateMtgp32 --------------------------
	.section	.text._Z9GillespiePiiPdiS_ddiP17curandStateMtgp32,"ax",@progbits
	.align	128
        .global         _Z9GillespiePiiPdiS_ddiP17curandStateMtgp32
        .type           _Z9GillespiePiiPdiS_ddiP17curandStateMtgp32,@function
        .size           _Z9GillespiePiiPdiS_ddiP17curandStateMtgp32,(.L_x_60 - _Z9GillespiePiiPdiS_ddiP17curandStateMtgp32)
        .other          _Z9GillespiePiiPdiS_ddiP17curandStateMtgp32,@"STO_CUDA_ENTRY STV_DEFAULT"
_Z9GillespiePiiPdiS_ddiP17curandStateMtgp32:
.text._Z9GillespiePiiPdiS_ddiP17curandStateMtgp32:
[----:B------:R-:W0:Y:S01]  /*0000*/  LDC R1, c[0x0][0x37c] ;  /* 0x0000df00ff017b82 */ /* 0x000e220000000800 */
[----:B------:R-:W1:Y:S01]  /*0010*/  LDCU UR4, c[0x0][0x398] ;  /* 0x00007300ff0477ac */ /* 0x000e620008000800 */
[----:B------:R-:W-:Y:S01]  /*0020*/  MOV R0, 0x0 ;  /* 0x0000000000007802 */ /* 0x000fe20000000f00 */
[----:B------:R-:W2:Y:S05]  /*0030*/  LDCU.64 UR6, c[0x0][0x3a8] ;  /* 0x00007500ff0677ac */ /* 0x000eaa0008000a00 */
[----:B------:R3:W4:Y:S01]  /*0040*/  LDC.64 R2, c[0x4][R0] ;  /* 0x0100000000027b82 */ /* 0x0007220000000a00 */
[----:B-1----:R-:W-:Y:S01]  /*0050*/  UIMAD.WIDE UR4, UR4, 0x8, URZ ;  /* 0x00000008040478a5 */ /* 0x002fe2000f8e02ff */
[----:B--2---:R-:W-:-:S05]  /*0060*/  IMAD.U32 R16, RZ, RZ, UR6 ;  /* 0x00000006ff107e24 */ /* 0x004fca000f8e00ff */
[----:B------:R-:W-:Y:S02]  /*0070*/  IMAD.U32 R7, RZ, RZ, UR5 ;  /* 0x00000005ff077e24 */ /* 0x000fe4000f8e00ff */
[----:B------:R-:W-:Y:S02]  /*0080*/  IMAD.U32 R5, RZ, RZ, UR5 ;  /* 0x00000005ff057e24 */ /* 0x000fe4000f8e00ff */
[----:B------:R-:W-:Y:S02]  /*0090*/  IMAD.U32 R4, RZ, RZ, UR4 ;  /* 0x00000004ff047e24 */ /* 0x000fe4000f8e00ff */
[----:B------:R-:W-:Y:S02]  /*00a0*/  IMAD.U32 R6, RZ, RZ, UR4 ;  /* 0x00000004ff067e24 */ /* 0x000fe4000f8e00ff */
[----:B------:R-:W-:Y:S02]  /*00b0*/  IMAD.MOV.U32 R5, RZ, RZ, R7 ;  /* 0x000000ffff057224 */ /* 0x000fe400078e0007 */
[----:B---3--:R-:W-:-:S07]  /*00c0*/  IMAD.U32 R17, RZ, RZ, UR7 ;  /* 0x00000007ff117e24 */ /* 0x008fce000f8e00ff */
[----:B------:R-:W-:-:S07]  /*00d0*/  LEPC R20, `(.L_x_0) ;  /* 0x000000001014794e */ /* 0x000fce0000000000 */
[----:B0---4-:R-:W-:Y:S05]  /*00e0*/  CALL.ABS.NOINC R2 ;  /* 0x0000000002007343 */ /* 0x011fea0003c00000 */
.L_x_0:
[----:B------:R-:W0:Y:S01]  /*00f0*/  LDC.64 R2, c[0x0][0x3b0] ;  /* 0x0000ec00ff027b82 */ /* 0x000e220000000a00 */
[----:B------:R-:W0:Y:S02]  /*0100*/  LDCU.64 UR4, c[0x0][0x3a8] ;  /* 0x00007500ff0477ac */ /* 0x000e240008000a00 */
[----:B0-----:R-:W-:-:S14]  /*0110*/  DSETP.LEU.AND P0, PT, R2, UR4, PT ;  /* 0x0000000402007e2a */ /* 0x001fdc000bf0b000 */
[----:B------:R-:W-:Y:S05]  /*0120*/  @P0 EXIT ;  /* 0x000000000000094d */ /* 0x000fea0003800000 */
[----:B------:R-:W0:Y:S01]  /*0130*/  S2R R2, SR_TID.X ;  /* 0x0000000000027919 */ /* 0x000e220000002100 */
[----:B------:R-:W0:Y:S01]  /*0140*/  LDCU UR4, c[0x0][0x360] ;  /* 0x00006c00ff0477ac */ /* 0x000e220008000800 */
[----:B------:R-:W1:Y:S01]  /*0150*/  LDC.64 R22, c[0x0][0x3c0] ;  /* 0x0000f000ff167b82 */ /* 0x000e620000000a00 */
[----:B------:R-:W0:Y:S01]  /*0160*/  S2R R3, SR_TID.Y ;  /* 0x0000000000037919 */ /* 0x000e220000002200 */
[----:B------:R-:W2:Y:S01]  /*0170*/  LDCU UR5, c[0x0][0x368] ;  /* 0x00006d00ff0577ac */ /* 0x000ea20008000800 */
[----:B------:R-:W3:Y:S05]  /*0180*/  S2R R7, SR_CTAID.X ;  /* 0x0000000000077919 */ /* 0x000eea0000002500 */
[----:B------:R-:W2:Y:S01]  /*0190*/  LDC R10, c[0x0][0x364] ;  /* 0x0000d900ff0a7b82 */ /* 0x000ea20000000800 */
[----:B------:R-:W4:Y:S07]  /*01a0*/  S2R R0, SR_TID.Z ;  /* 0x0000000000007919 */ /* 0x000f2e0000002300 */
[----:B------:R-:W5:Y:S08]  /*01b0*/  LDC R8, c[0x0][0x398] ;  /* 0x0000e600ff087b82 */ /* 0x000f700000000800 */
[----:B------:R-:W4:Y:S08]  /*01c0*/  LDC R9, c[0x0][0x388] ;  /* 0x0000e200ff097b82 */ /* 0x000f300000000800 */
[----:B------:R-:W4:Y:S01]  /*01d0*/  LDC.64 R20, c[0x0][0x358] ;  /* 0x0000d600ff147b82 */ /* 0x000f220000000a00 */
[----:B--2---:R-:W-:-:S02]  /*01e0*/  IMAD R10, R10, UR5, RZ ;  /* 0x000000050a0a7c24 */ /* 0x004fc4000f8e02ff */
[--C-:B0-----:R-:W-:Y:S02]  /*01f0*/  IMAD R3, R3, UR4, R2.reuse ;  /* 0x0000000403037c24 */ /* 0x101fe4000f8e0202 */
[C---:B---3--:R-:W-:Y:S02]  /*0200*/  IMAD R2, R7.reuse, UR4, R2 ;  /* 0x0000000407027c24 */ /* 0x048fe4000f8e0202 */
[----:B-1----:R-:W-:Y:S01]  /*0210*/  IMAD.WIDE.U32 R22, R7, 0x1010, R22 ;  /* 0x0000101007167825 */ /* 0x002fe200078e0016 */
[C---:B-----5:R-:W-:Y:S02]  /*0220*/  LOP3.LUT R6, R8.reuse, 0xf, RZ, 0xc0, !PT ;  /* 0x0000000f08067812 */ /* 0x060fe400078ec0ff */
[----:B------:R-:W-:Y:S01]  /*0230*/  LOP3.LUT R7, R8, 0x7, RZ, 0xc0, !PT ;  /* 0x0000000708077812 */ /* 0x000fe200078ec0ff */
[----:B----4-:R-:W-:Y:S01]  /*0240*/  IMAD R3, R10, R0, R3 ;  /* 0x000000000a037224 */ /* 0x010fe200078e0203 */
[----:B------:R-:W-:Y:S01]  /*0250*/  LOP3.LUT R8, R8, 0x3, RZ, 0xc0, !PT ;  /* 0x0000000308087812 */ /* 0x000fe200078ec0ff */
[----:B------:R-:W-:Y:S01]  /*0260*/  IMAD R10, R10, UR4, RZ ;  /* 0x000000040a0a7c24 */ /* 0x000fe2000f8e02ff */
[----:B------:R-:W-:-:S07]  /*0270*/  LOP3.LUT R9, R9, 0x7ffffffc, RZ, 0xc0, !PT ;  /* 0x7ffffffc09097812 */ /* 0x000fce00078ec0ff */
.L_x_51:
[----:B0-----:R-:W0:Y:S01]  /*0280*/  LDCU UR4, c[0x0][0x398] ;  /* 0x00007300ff0477ac */ /* 0x001e220008000800 */
[----:B-1----:R-:W-:Y:S01]  /*0290*/  CS2R R24, SRZ ;  /* 0x0000000000187805 */ /* 0x002fe2000001ff00 */
[----:B0-----:R-:W-:-:S05]  /*02a0*/  IMAD.U32 R0, RZ, RZ, UR4 ;  /* 0x00000004ff007e24 */ /* 0x001fca000f8e00ff */
[----:B------:R-:W-:-:S13]  /*02b0*/  ISETP.GE.AND P0, PT, R0, 0x1, PT ;  /* 0x000000010000780c */ /* 0x000fda0003f06270 */
[----:B------:R-:W-:Y:S05]  /*02c0*/  @!P0 BRA `(.L_x_1) ;  /* 0x0000002400188947 */ /* 0x000fea0003800000 */
[----:B------:R-:W0:Y:S02]  /*02d0*/  LDCU UR4, c[0x0][0x388] ;  /* 0x00007100ff0477ac */ /* 0x000e240008000800 */
[----:B0-----:R-:W-:-:S09]  /*02e0*/  UISETP.GE.AND UP0, UPT, UR4, 0x1, UPT ;  /* 0x000000010400788c */ /* 0x001fd2000bf06270 */
[----:B------:R-:W-:Y:S05]  /*02f0*/  BRA.U !UP0, `(.L_x_2) ;  /* 0x0000001908807547 */ /* 0x000fea000b800000 */
[----:B------:R-:W-:Y:S01]  /*0300*/  BSSY.RECONVERGENT B0, `(.L_x_3) ;  /* 0x000019e000007945 */ /* 0x000fe20003800200 */
[----:B------:R-:W-:Y:S01]  /*0310*/  IMAD.MOV.U32 R11, RZ, RZ, RZ ;  /* 0x000000ffff0b7224 */ /* 0x000fe200078e00ff */
[----:B------:R-:W-:-:S07]  /*0320*/  CS2R R24, SRZ ;  /* 0x0000000000187805 */ /* 0x000fce000001ff00 */
.L_x_28:
[----:B01234-:R-:W0:Y:S01]  /*0330*/  LDC.64 R26, c[0x0][0x390] ;  /* 0x0000e400ff1a7b82 */ /* 0x01fe220000000a00 */
[----:B------:R-:W-:Y:S02]  /*0340*/  R2UR UR4, R20 ;  /* 0x00000000140472ca */ /* 0x000fe400000e0000 */
[----:B------:R-:W-:Y:S01]  /*0350*/  R2UR UR5, R21 ;  /* 0x00000000150572ca */ /* 0x000fe200000e0000 */
[----:B0-----:R-:W-:-:S12]  /*0360*/  IMAD.WIDE.U32 R26, R11, 0x8, R26 ;  /* 0x000000080b1a7825 */ /* 0x001fd800078e001a */
[----:B------:R-:W2:Y:S01]  /*0370*/  LDG.E.64 R26, desc[UR4][R26.64] ;  /* 0x000000041a1a7981 */ /* 0x000ea2000c1e1b00 */
[----:B------:R-:W-:Y:S01]  /*0380*/  R2UR UR6, R20 ;  /* 0x00000000140672ca */ /* 0x000fe200000e0000 */
[----:B------:R-:W0:Y:S01]  /*0390*/  LDCU UR4, c[0x0][0x388] ;  /* 0x00007100ff0477ac */ /* 0x000e220008000800 */
[----:B------:R-:W-:Y:S01]  /*03a0*/  R2UR UR7, R21 ;  /* 0x00000000150772ca */ /* 0x000fe200000e0000 */
[----:B------:R-:W-:-:S04]  /*03b0*/  IMAD.WIDE.U32 R28, R11, 0x8, R4 ;  /* 0x000000080b1c7825 */ /* 0x000fc800078e0004 */
[----:B------:R-:W-:Y:S01]  /*03c0*/  IMAD.MOV.U32 R15, RZ, RZ, RZ ;  /* 0x000000ffff0f7224 */ /* 0x000fe200078e00ff */
[----:B0-----:R-:W-:Y:S02]  /*03d0*/  UISETP.GE.U32.AND UP0, UPT, UR4, 0x4, UPT ;  /* 0x000000040400788c */ /* 0x001fe4000bf06070 */
[----:B------:R-:W-:-:S05]  /*03e0*/  IMAD R12, R11, UR4, RZ ;  /* 0x000000040b0c7c24 */ /* 0x000fca000f8e02ff */
[----:B--2---:R0:W-:Y:S02]  /*03f0*/  ST.E.64 desc[UR6][R28.64], R26 ;  /* 0x0000001a1c007985 */ /* 0x0041e4000c101b06 */
[----:B------:R-:W-:Y:S05]  /*0400*/  BRA.U !UP0, `(.L_x_4) ;  /* 0x0000000d08647547 */ /* 0x000fea000b800000 */
[----:B------:R-:W-:Y:S01]  /*0410*/  BSSY.RECONVERGENT B1, `(.L_x_5) ;  /* 0x00000d7000017945 */ /* 0x000fe20003800200 */
[----:B------:R-:W-:-:S07]  /*0420*/  IMAD.MOV.U32 R15, RZ, RZ, RZ ;  /* 0x000000ffff0f7224 */ /* 0x000fce00078e00ff */
.L_x_18:
[----:B-1----:R-:W1:Y:S01]  /*0430*/  LDC.64 R44, c[0x0][0x3a0] ;  /* 0x0000e800ff2c7b82 */ /* 0x002e620000000a00 */
[----:B------:R-:W-:Y:S01]  /*0440*/  R2UR UR4, R20 ;  /* 0x00000000140472ca */ /* 0x000fe200000e0000 */
[----:B------:R-:W-:Y:S01]  /*0450*/  IMAD.IADD R13, R12, 0x1, R15 ;  /* 0x000000010c0d7824 */ /* 0x000fe200078e020f */
[----:B------:R-:W-:-:S03]  /*0460*/  R2UR UR5, R21 ;  /* 0x00000000150572ca */ /* 0x000fc600000e0000 */
[----:B-1----:R-:W-:-:S10]  /*0470*/  IMAD.WIDE.U32 R44, R13, 0x4, R44 ;  /* 0x000000040d2c7825 */ /* 0x002fd400078e002c */
[----:B--2---:R-:W2:Y:S01]  /*0480*/  LDG.E R46, desc[UR4][R44.64] ;  /* 0x000000042c2e7981 */ /* 0x004ea2000c1e1900 */
[----:B------:R-:W-:Y:S01]  /*0490*/  BSSY.RECONVERGENT B2, `(.L_x_6) ;  /* 0x000002f000027945 */ /* 0x000fe20003800200 */
[----:B--2---:R-:W-:-:S13]  /*04a0*/  ISETP.GT.AND P0, PT, R46, -0x1, PT ;  /* 0xffffffff2e00780c */ /* 0x004fda0003f04270 */
[----:B---34-:R-:W-:Y:S05]  /*04b0*/  @P0 BRA `(.L_x_7) ;  /* 0x0000000000b00947 */ /* 0x018fea0003800000 */
[----:B------:R-:W1:Y:S01]  /*04c0*/  LDC.64 R52, c[0x0][0x380] ;  /* 0x0000e000ff347b82 */ /* 0x000e620000000a00 */
[----:B------:R-:W2:Y:S01]  /*04d0*/  LDCU UR4, c[0x0][0x3b8] ;  /* 0x00007700ff0477ac */ /* 0x000ea20008000800 */
[----:B------:R-:W-:Y:S02]  /*04e0*/  R2UR UR6, R20 ;  /* 0x00000000140672ca */ /* 0x000fe400000e0000 */
[----:B------:R-:W-:Y:S01]  /*04f0*/  R2UR UR7, R21 ;  /* 0x00000000150772ca */ /* 0x000fe200000e0000 */
[----:B--2---:R-:W-:-:S04]  /*0500*/  IMAD R13, R15, UR4, R2 ;  /* 0x000000040f0d7c24 */ /* 0x004fc8000f8e0202 */
[----:B-1----:R-:W-:-:S08]  /*0510*/  IMAD.WIDE R52, R13, 0x4, R52 ;  /* 0x000000040d347825 */ /* 0x002fd000078e0234 */
[----:B------:R-:W2:Y:S01]  /*0520*/  LDG.E R52, desc[UR6][R52.64] ;  /* 0x0000000634347981 */ /* 0x000ea2000c1e1900 */
[----:B------:R-:W-:Y:S01]  /*0530*/  IMAD.MOV R46, RZ, RZ, -R46 ;  /* 0x000000ffff2e7224 */ /* 0x000fe200078e0a2e */
[----:B------:R-:W-:Y:S05]  /*0540*/  BSSY.RECONVERGENT B3, `(.L_x_8) ;  /* 0x0000010000037945 */ /* 0x000fea0003800200 */
[----:B------:R-:W1:Y:S02]  /*0550*/  I2F.F64.U32 R46, R46 ;  /* 0x0000002e002e7312 */ /* 0x000e640000201800 */
[----:B-1----:R-:W-:Y:S01]  /*0560*/  SHF.R.U32.HI R0, RZ, 0x14, R47 ;  /* 0x00000014ff007819 */ /* 0x002fe2000001162f */
[----:B------:R-:W-:-:S03]  /*0570*/  IMAD.MOV.U32 R14, RZ, RZ, R46 ;  /* 0x000000ffff0e7224 */ /* 0x000fc600078e002e */
[----:B------:R-:W-:-:S05]  /*0580*/  LOP3.LUT R0, R0, 0x7ff, RZ, 0xc0, !PT ;  /* 0x000007ff00007812 */ /* 0x000fca00078ec0ff */
[----:B------:R-:W-:-:S05]  /*0590*/  VIADD R13, R0, 0xfffffc0c ;  /* 0xfffffc0c000d7836 */ /* 0x000fca0000000000 */
[CC--:B------:R-:W-:Y:S02]  /*05a0*/  SHF.L.U32 R0, R46.reuse, R13.reuse, RZ ;  /* 0x0000000d2e007219 */ /* 0x0c0fe400000006ff */
[--C-:B------:R-:W-:Y:S02]  /*05b0*/  SHF.L.U64.HI R13, R46, R13, R47.reuse ;  /* 0x0000000d2e0d7219 */ /* 0x100fe4000001022f */
[----:B------:R-:W-:Y:S02]  /*05c0*/  ISETP.NE.U32.AND P2, PT, R0, RZ, PT ;  /* 0x000000ff0000720c */ /* 0x000fe40003f45070 */
[----:B------:R-:W-:Y:S02]  /*05d0*/  MOV R0, 0x640 ;  /* 0x0000064000007802 */ /* 0x000fe40000000f00 */
[----:B------:R-:W-:Y:S01]  /*05e0*/  ISETP.NE.AND.EX P2, PT, R13, -0x80000000, PT, P2 ;  /* 0x800000000d00780c */ /* 0x000fe20003f45320 */
[----:B------:R-:W-:Y:S01]  /*05f0*/  IMAD.MOV.U32 R13, RZ, RZ, R47 ;  /* 0x000000ffff0d7224 */ /* 0x000fe200078e002f */
[----:B--2---:R-:W1:Y:S02]  /*0600*/  I2F.F64 R48, R52 ;  /* 0x0000003400307312 */ /* 0x004e640000201c00 */
[----:B-1----:R-:W-:-:S10]  /*0610*/  DADD R18, -RZ, |R48| ;  /* 0x00000000ff127229 */ /* 0x002fd40000000530 */
[----:B------:R-:W-:-:S07]  /*0620*/  IMAD.MOV.U32 R38, RZ, RZ, R18 ;  /* 0x000000ffff267224 */ /* 0x000fce00078e0012 */
[----:B0-----:R-:W-:Y:S05]  /*0630*/  CALL.REL.NOINC `($_Z9GillespiePiiPdiS_ddiP17curandStateMtgp32$__internal_accurate_pow) ;  /* 0x0000004c006c7944 */ /* 0x001fea0003c00000 */
[----:B------:R-:W-:Y:S05]  /*0640*/  BSYNC.RECONVERGENT B3 ;  /* 0x0000000000037941 */ /* 0x000fea0003800200 */
.L_x_8:
[----:B------:R-:W-:Y:S01]  /*0650*/  ISETP.NE.AND P1, PT, R52, RZ, PT ;  /* 0x000000ff3400720c */ /* 0x000fe20003f25270 */
[----:B------:R-:W-:Y:S01]  /*0660*/  DADD R18, -RZ, -R34 ;  /* 0x00000000ff127229 */ /* 0x000fe20000000922 */
[----:B------:R-:W-:Y:S02]  /*0670*/  ISETP.GE.AND P0, PT, R49, RZ, PT ;  /* 0x000000ff3100720c */ /* 0x000fe40003f06270 */
[----:B------:R-:W-:Y:S02]  /*0680*/  ISETP.GE.OR P3, PT, R47, RZ, P1 ;  /* 0x000000ff2f00720c */ /* 0x000fe40000f66670 */
[----:B------:R-:W-:Y:S02]  /*0690*/  R2UR UR4, R20 ;  /* 0x00000000140472ca */ /* 0x000fe400000e0000 */
[----:B------:R-:W-:-:S03]  /*06a0*/  R2UR UR5, R21 ;  /* 0x00000000150572ca */ /* 0x000fc600000e0000 */
[-C--:B------:R-:W-:Y:S02]  /*06b0*/  FSEL R13, R18, R34.reuse, !P2 ;  /* 0x00000022120d7208 */ /* 0x080fe40005000000 */
[----:B------:R-:W-:Y:S02]  /*06c0*/  @!P1 SEL R48, R49, RZ, !P2 ;  /* 0x000000ff31309207 */ /* 0x000fe40005000000 */
[-C--:B------:R-:W-:Y:S02]  /*06d0*/  FSEL R18, R19, R35.reuse, !P2 ;  /* 0x0000002313127208 */ /* 0x080fe40005000000 */
[----:B------:R-:W-:Y:S02]  /*06e0*/  @!P3 LOP3.LUT R48, R48, 0x7ff00000, RZ, 0xfc, !PT ;  /* 0x7ff000003030b812 */ /* 0x000fe400078efcff */
[----:B------:R-:W-:Y:S01]  /*06f0*/  FSEL R34, R13, R34, !P0 ;  /* 0x000000220d227208 */ /* 0x000fe20004000000 */
[----:B------:R-:W-:Y:S01]  /*0700*/  @!P1 IMAD.MOV.U32 R34, RZ, RZ, RZ ;  /* 0x000000ffff229224 */ /* 0x000fe200078e00ff */
[----:B------:R-:W-:Y:S01]  /*0710*/  FSEL R35, R18, R35, !P0 ;  /* 0x0000002312237208 */ /* 0x000fe20004000000 */
[----:B------:R-:W-:Y:S01]  /*0720*/  @!P1 IMAD.MOV.U32 R35, RZ, RZ, R48 ;  /* 0x000000ffff239224 */ /* 0x000fe200078e0030 */
[----:B------:R-:W-:-:S04]  /*0730*/  ISETP.NE.AND P0, PT, R52, 0x1, PT ;  /* 0x000000013400780c */ /* 0x000fc80003f05270 */
[----:B------:R-:W-:Y:S02]  /*0740*/  FSEL R18, R34, RZ, P0 ;  /* 0x000000ff22127208 */ /* 0x000fe40000000000 */
[----:B------:R-:W-:-:S06]  /*0750*/  FSEL R19, R35, 1.875, P0 ;  /* 0x3ff0000023137808 */ /* 0x000fcc0000000000 */
[----:B------:R-:W-:-:S07]  /*0760*/  DMUL R26, R26, R18 ;  /* 0x000000121a1a7228 */ /* 0x000fce0000000000 */
[----:B------:R1:W-:Y:S04]  /*0770*/  ST.E.64 desc[UR4][R28.64], R26 ;  /* 0x0000001a1c007985 */ /* 0x0003e8000c101b04 */
.L_x_7:
[----:B------:R-:W-:Y:S05]  /*0780*/  BSYNC.RECONVERGENT B2 ;  /* 0x0000000000027941 */ /* 0x000fea0003800200 */
.L_x_6:
[----:B------:R-:W-:Y:S02]  /*0790*/  R2UR UR4, R20 ;  /* 0x00000000140472ca */ /* 0x000fe400000e0000 */
[----:B------:R-:W-:-:S13]  /*07a0*/  R2UR UR5, R21 ;  /* 0x00000000150572ca */ /* 0x000fda00000e0000 */
[----:B------:R-:W2:Y:S01]  /*07b0*/  LDG.E R46, desc[UR4][R44.64+0x4] ;  /* 0x000004042c2e7981 */ /* 0x000ea2000c1e1900 */
[----:B------:R-:W-:Y:S01]  /*07c0*/  BSSY.RECONVERGENT B2, `(.L_x_9) ;  /* 0x0000030000027945 */ /* 0x000fe20003800200 */
[----:B--2---:R-:W-:-:S13]  /*07d0*/  ISETP.GT.AND P0, PT, R46, -0x1, PT ;  /* 0xffffffff2e00780c */ /* 0x004fda0003f04270 */
[----:B------:R-:W-:Y:S05]  /*07e0*/  @P0 BRA `(.L_x_10) ;  /* 0x0000000000b40947 */ /* 0x000fea0003800000 */
[----:B------:R-:W2:Y:S01]  /*07f0*/  LDC R0, c[0x0][0x3b8] ;  /* 0x0000ee00ff007b82 */ /* 0x000ea20000000800 */
[----:B------:R-:W-:Y:S02]  /*0800*/  R2UR UR4, R20 ;  /* 0x00000000140472ca */ /* 0x000fe400000e0000 */
[----:B------:R-:W-:-:S05]  /*0810*/  R2UR UR5, R21 ;  /* 0x00000000150572ca */ /* 0x000fca00000e0000 */
[----:B------:R-:W3:Y:S01]  /*0820*/  LDC.64 R52, c[0x0][0x380] ;  /* 0x0000e000ff347b82 */ /* 0x000ee20000000a00 */
[----:B--2---:R-:W-:-:S04]  /*0830*/  IMAD R13, R15, R0, R0 ;  /* 0x000000000f0d7224 */ /* 0x004fc800078e0200 */
[----:B------:R-:W-:-:S04]  /*0840*/  IMAD.IADD R13, R2, 0x1, R13 ;  /* 0x00000001020d7824 */ /* 0x000fc800078e020d */
[----:B---3--:R-:W-:-:S06]  /*0850*/  IMAD.WIDE R52, R13, 0x4, R52 ;  /* 0x000000040d347825 */ /* 0x008fcc00078e0234 */
[----:B------:R-:W2:Y:S01]  /*0860*/  LDG.E R52, desc[UR4][R52.64] ;  /* 0x0000000434347981 */ /* 0x000ea2000c1e1900 */
[----:B------:R-:W-:Y:S01]  /*0870*/  IMAD.MOV R46, RZ, RZ, -R46 ;  /* 0x000000ffff2e7224 */ /* 0x000fe200078e0a2e */
[----:B------:R-:W-:Y:S05]  /*0880*/  BSSY.RECONVERGENT B3, `(.L_x_11) ;  /* 0x0000010000037945 */ /* 0x000fea0003800200 */
[----:B------:R-:W3:Y:S02]  /*0890*/  I2F.F64.U32 R46, R46 ;  /* 0x0000002e002e7312 */ /* 0x000ee40000201800 */
[----:B---3--:R-:W-:Y:S01]  /*08a0*/  SHF.R.U32.HI R0, RZ, 0x14, R47 ;  /* 0x00000014ff007819 */ /* 0x008fe2000001162f */
        /* <DEDUP_REMOVED lines=9> */
[----:B--2---:R-:W2:Y:S02]  /*0940*/  I2F.F64 R48, R52 ;  /* 0x0000003400307312 */ /* 0x004ea40000201c00 */
[----:B--2---:R-:W-:-:S10]  /*0950*/  DADD R18, -RZ, |R48| ;  /* 0x00000000ff127229 */ /* 0x004fd40000000530 */
[----:B------:R-:W-:-:S07]  /*0960*/  IMAD.MOV.U32 R38, RZ, RZ, R18 ;  /* 0x000000ffff267224 */ /* 0x000fce00078e0012 */
[----:B01----:R-:W-:Y:S05]  /*0970*/  CALL.REL.NOINC `($_Z9GillespiePiiPdiS_ddiP17curandStateMtgp32$__internal_accurate_pow) ;  /* 0x00000048009c7944 */ /* 0x003fea0003c00000 */
[----:B------:R-:W-:Y:S05]  /*0980*/  BSYNC.RECONVERGENT B3 ;  /* 0x0000000000037941 */ /* 0x000fea0003800200 */
.L_x_11:
        /* <DEDUP_REMOVED lines=19> */
.L_x_10:
[----:B------:R-:W-:Y:S05]  /*0ac0*/  BSYNC.RECONVERGENT B2 ;  /* 0x0000000000027941 */ /* 0x000fea0003800200 */
.L_x_9:
[----:B------:R-:W-:Y:S02]  /*0ad0*/  R2UR UR4, R20 ;  /* 0x00000000140472ca */ /* 0x000fe400000e0000 */
[----:B------:R-:W-:-:S13]  /*0ae0*/  R2UR UR5, R21 ;  /* 0x00000000150572ca */ /* 0x000fda00000e0000 */
[----:B------:R-:W3:Y:S01]  /*0af0*/  LDG.E R46, desc[UR4][R44.64+0x8] ;  /* 0x000008042c2e7981 */ /* 0x000ee2000c1e1900 */
[----:B------:R-:W-:Y:S01]  /*0b00*/  BSSY.RECONVERGENT B2, `(.L_x_12) ;  /* 0x0000030000027945 */ /* 0x000fe20003800200 */
[----:B---3--:R-:W-:-:S13]  /*0b10*/  ISETP.GT.AND P0, PT, R46, -0x1, PT ;  /* 0xffffffff2e00780c */ /* 0x008fda0003f04270 */
[----:B------:R-:W-:Y:S05]  /*0b20*/  @P0 BRA `(.L_x_13) ;  /* 0x0000000000b40947 */ /* 0x000fea0003800000 */
[----:B------:R-:W3:Y:S01]  /*0b30*/  LDC.64 R52, c[0x0][0x380] ;  /* 0x0000e000ff347b82 */ /* 0x000ee20000000a00 */
[----:B------:R-:W4:Y:S01]  /*0b40*/  LDCU UR4, c[0x0][0x3b8] ;  /* 0x00007700ff0477ac */ /* 0x000f220008000800 */
[----:B------:R-:W-:Y:S01]  /*0b50*/  VIADD R13, R15, 0x2 ;  /* 0x000000020f0d7836 */ /* 0x000fe20000000000 */
[----:B------:R-:W-:Y:S02]  /*0b60*/  R2UR UR6, R20 ;  /* 0x00000000140672ca */ /* 0x000fe400000e0000 */
[----:B------:R-:W-:Y:S01]  /*0b70*/  R2UR UR7, R21 ;  /* 0x00000000150772ca */ /* 0x000fe200000e0000 */
[----:B----4-:R-:W-:-:S04]  /*0b80*/  IMAD R13, R13, UR4, R2 ;  /* 0x000000040d0d7c24 */ /* 0x010fc8000f8e0202 */
[----:B---3--:R-:W-:-:S08]  /*0b90*/  IMAD.WIDE R52, R13, 0x4, R52 ;  /* 0x000000040d347825 */ /* 0x008fd000078e0234 */
[----:B------:R-:W3:Y:S01]  /*0ba0*/  LDG.E R52, desc[UR6][R52.64] ;  /* 0x0000000634347981 */ /* 0x000ee2000c1e1900 */
[----:B------:R-:W-:Y:S01]  /*0bb0*/  IMAD.MOV R46, RZ, RZ, -R46 ;  /* 0x000000ffff2e7224 */ /* 0x000fe200078e0a2e */
[----:B------:R-:W-:Y:S05]  /*0bc0*/  BSSY.RECONVERGENT B3, `(.L_x_14) ;  /* 0x0000010000037945 */ /* 0x000fea0003800200 */
[----:B------:R-:W4:Y:S02]  /*0bd0*/  I2F.F64.U32 R46, R46 ;  /* 0x0000002e002e7312 */ /* 0x000f240000201800 */
[----:B----4-:R-:W-:Y:S01]  /*0be0*/  SHF.R.U32.HI R0, RZ, 0x14, R47 ;  /* 0x00000014ff007819 */ /* 0x010fe2000001162f */
        /* <DEDUP_REMOVED lines=9> */
[----:B---3--:R-:W3:Y:S02]  /*0c80*/  I2F.F64 R48, R52 ;  /* 0x0000003400307312 */ /* 0x008ee40000201c00 */
[----:B---3--:R-:W-:-:S10]  /*0c90*/  DADD R18, -RZ, |R48| ;  /* 0x00000000ff127229 */ /* 0x008fd40000000530 */
[----:B------:R-:W-:-:S07]  /*0ca0*/  IMAD.MOV.U32 R38, RZ, RZ, R18 ;  /* 0x000000ffff267224 */ /* 0x000fce00078e0012 */
[----:B012---:R-:W-:Y:S05]  /*0cb0*/  CALL.REL.NOINC `($_Z9GillespiePiiPdiS_ddiP17curandStateMtgp32$__internal_accurate_pow) ;  /* 0x0000004400cc7944 */ /* 0x007fea0003c00000 */
[----:B------:R-:W-:Y:S05]  /*0cc0*/  BSYNC.RECONVERGENT B3 ;  /* 0x0000000000037941 */ /* 0x000fea0003800200 */
.L_x_14:
        /* <DEDUP_REMOVED lines=19> */
.L_x_13:
[----:B------:R-:W-:Y:S05]  /*0e00*/  BSYNC.RECONVERGENT B2 ;  /* 0x0000000000027941 */ /* 0x000fea0003800200 */
.L_x_12:
[----:B------:R-:W-:Y:S02]  /*0e10*/  R2UR UR4, R20 ;  /* 0x00000000140472ca */ /* 0x000fe400000e0000 */
[----:B------:R-:W-:-:S13]  /*0e20*/  R2UR UR5, R21 ;  /* 0x00000000150572ca */ /* 0x000fda00000e0000 */
[----:B------:R-:W4:Y:S01]  /*0e30*/  LDG.E R44, desc[UR4][R44.64+0xc] ;  /* 0x00000c042c2c7981 */ /* 0x000f22000c1e1900 */
[----:B------:R-:W-:Y:S01]  /*0e40*/  BSSY.RECONVERGENT B2, `(.L_x_15) ;  /* 0x0000030000027945 */ /* 0x000fe20003800200 */
[----:B----4-:R-:W-:-:S13]  /*0e50*/  ISETP.GT.AND P0, PT, R44, -0x1, PT ;  /* 0xffffffff2c00780c */ /* 0x010fda0003f04270 */
[----:B------:R-:W-:Y:S05]  /*0e60*/  @P0 BRA `(.L_x_16) ;  /* 0x0000000000b40947 */ /* 0x000fea0003800000 */
[----:B------:R-:W4:Y:S01]  /*0e70*/  LDC.64 R48, c[0x0][0x380] ;  /* 0x0000e000ff307b82 */ /* 0x000f220000000a00 */
[----:B------:R-:W5:Y:S01]  /*0e80*/  LDCU UR4, c[0x0][0x3b8] ;  /* 0x00007700ff0477ac */ /* 0x000f620008000800 */
[----:B------:R-:W-:Y:S01]  /*0e90*/  VIADD R13, R15, 0x3 ;  /* 0x000000030f0d7836 */ /* 0x000fe20000000000 */
[----:B------:R-:W-:Y:S02]  /*0ea0*/  R2UR UR6, R20 ;  /* 0x00000000140672ca */ /* 0x000fe400000e0000 */
[----:B------:R-:W-:Y:S01]  /*0eb0*/  R2UR UR7, R21 ;  /* 0x00000000150772ca */ /* 0x000fe200000e0000 */
[----:B-----5:R-:W-:-:S04]  /*0ec0*/  IMAD R13, R13, UR4, R2 ;  /* 0x000000040d0d7c24 */ /* 0x020fc8000f8e0202 */
[----:B----4-:R-:W-:-:S08]  /*0ed0*/  IMAD.WIDE R48, R13, 0x4, R48 ;  /* 0x000000040d307825 */ /* 0x010fd000078e0230 */
[----:B------:R-:W4:Y:S01]  /*0ee0*/  LDG.E R48, desc[UR6][R48.64] ;  /* 0x0000000630307981 */ /* 0x000f22000c1e1900 */
[----:B------:R-:W-:Y:S01]  /*0ef0*/  IMAD.MOV R44, RZ, RZ, -R44 ;  /* 0x000000ffff2c7224 */ /* 0x000fe200078e0a2c */
[----:B------:R-:W-:Y:S05]  /*0f00*/  BSSY.RECONVERGENT B3, `(.L_x_17) ;  /* 0x0000010000037945 */ /* 0x000fea0003800200 */
[----:B------:R-:W5:Y:S02]  /*0f10*/  I2F.F64.U32 R44, R44 ;  /* 0x0000002c002c7312 */ /* 0x000f640000201800 */
[----:B-----5:R-:W-:Y:S01]  /*0f20*/  SHF.R.U32.HI R0, RZ, 0x14, R45 ;  /* 0x00000014ff007819 */ /* 0x020fe2000001162d */
        /* <DEDUP_REMOVED lines=9> */
[----:B----4-:R-:W4:Y:S02]  /*0fc0*/  I2F.F64 R46, R48 ;  /* 0x00000030002e7312 */ /* 0x010f240000201c00 */
[----:B----4-:R-:W-:-:S10]  /*0fd0*/  DADD R18, -RZ, |R46| ;  /* 0x00000000ff127229 */ /* 0x010fd4000000052e */
[----:B------:R-:W-:-:S07]  /*0fe0*/  IMAD.MOV.U32 R38, RZ, RZ, R18 ;  /* 0x000000ffff267224 */ /* 0x000fce00078e0012 */
[----:B0123--:R-:W-:Y:S05]  /*0ff0*/  CALL.REL.NOINC `($_Z9GillespiePiiPdiS_ddiP17curandStateMtgp32$__internal_accurate_pow) ;  /* 0x0000004000fc7944 */ /* 0x00ffea0003c00000 */
[----:B------:R-:W-:Y:S05]  /*1000*/  BSYNC.RECONVERGENT B3 ;  /* 0x0000000000037941 */ /* 0x000fea0003800200 */
.L_x_17:
        /* <DEDUP_REMOVED lines=19> */
.L_x_16:
[----:B------:R-:W-:Y:S05]  /*1140*/  BSYNC.RECONVERGENT B2 ;  /* 0x0000000000027941 */ /* 0x000fea0003800200 */
.L_x_15:
[----:B------:R-:W-:-:S05]  /*1150*/  VIADD R15, R15, 0x4 ;  /* 0x000000040f0f7836 */ /* 0x000fca0000000000 */
[----:B------:R-:W-:-:S13]  /*1160*/  ISETP.NE.AND P0, PT, R15, R9, PT ;  /* 0x000000090f00720c */ /* 0x000fda0003f05270 */
[----:B------:R-:W-:Y:S05]  /*1170*/  @P0 BRA `(.L_x_18) ;  /* 0xfffffff000ac0947 */ /* 0x000fea000383ffff */
[----:B------:R-:W-:Y:S05]  /*1180*/  BSYNC.RECONVERGENT B1 ;  /* 0x0000000000017941 */ /* 0x000fea0003800200 */
.L_x_5:
[----:B------:R-:W-:-:S07]  /*1190*/  IMAD.MOV.U32 R15, RZ, RZ, R9 ;  /* 0x000000ffff0f7224 */ /* 0x000fce00078e0009 */
.L_x_4:
[----:B------:R-:W5:Y:S02]  /*11a0*/  LDCU UR4, c[0x0][0x388] ;  /* 0x00007100ff0477ac */ /* 0x000f640008000800 */
[----:B-----5:R-:W-:-:S09]  /*11b0*/  ULOP3.LUT UP0, URZ, UR4, 0x3, URZ, 0xc0, !UPT ;  /* 0x0000000304ff7892 */ /* 0x020fd2000f80c0ff */
[----:B------:R-:W-:Y:S05]  /*11c0*/  BRA.U !UP0, `(.L_x_19) ;  /* 0x0000000908ac7547 */ /* 0x000fea000b800000 */
[----:B------:R-:W5:Y:S01]  /*11d0*/  LDC.64 R18, c[0x0][0x3a0] ;  /* 0x0000e800ff127b82 */ /* 0x000f620000000a00 */
[----:B------:R-:W-:Y:S01]  /*11e0*/  R2UR UR4, R20 ;  /* 0x00000000140472ca */ /* 0x000fe200000e0000 */
[----:B------:R-:W-:Y:S01]  /*11f0*/  IMAD.IADD R13, R12, 0x1, R15 ;  /* 0x000000010c0d7824 */ /* 0x000fe200078e020f */
[----:B------:R-:W-:-:S03]  /*1200*/  R2UR UR5, R21 ;  /* 0x00000000150572ca */ /* 0x000fc600000e0000 */
[----:B-----5:R-:W-:-:S10]  /*1210*/  IMAD.WIDE.U32 R18, R13, 0x4, R18 ;  /* 0x000000040d127825 */ /* 0x020fd400078e0012 */
[----:B------:R-:W5:Y:S01]  /*1220*/  LDG.E R18, desc[UR4][R18.64] ;  /* 0x0000000412127981 */ /* 0x000f62000c1e1900 */
[----:B------:R-:W-:Y:S01]  /*1230*/  BSSY.RECONVERGENT B1, `(.L_x_20) ;  /* 0x000002f000017945 */ /* 0x000fe20003800200 */
[----:B-----5:R-:W-:-:S13]  /*1240*/  ISETP.GT.AND P0, PT, R18, -0x1, PT ;  /* 0xffffffff1200780c */ /* 0x020fda0003f04270 */
[----:B------:R-:W-:Y:S05]  /*1250*/  @P0 BRA `(.L_x_21) ;  /* 0x0000000000b00947 */ /* 0x000fea0003800000 */
[----:B------:R-:W5:Y:S01]  /*1260*/  LDC.64 R48, c[0x0][0x380] ;  /* 0x0000e000ff307b82 */ /* 0x000f620000000a00 */
[----:B------:R-:W0:Y:S01]  /*1270*/  LDCU UR4, c[0x0][0x3b8] ;  /* 0x00007700ff0477ac */ /* 0x000e220008000800 */
[----:B------:R-:W-:Y:S02]  /*1280*/  R2UR UR6, R20 ;  /* 0x00000000140672ca */ /* 0x000fe400000e0000 */
[----:B------:R-:W-:Y:S01]  /*1290*/  R2UR UR7, R21 ;  /* 0x00000000150772ca */ /* 0x000fe200000e0000 */
[----:B0-----:R-:W-:-:S04]  /*12a0*/  IMAD R13, R15, UR4, R2 ;  /* 0x000000040f0d7c24 */ /* 0x001fc8000f8e0202 */
[----:B-----5:R-:W-:-:S08]  /*12b0*/  IMAD.WIDE R48, R13, 0x4, R48 ;  /* 0x000000040d307825 */ /* 0x020fd000078e0230 */
[----:B------:R-:W5:Y:S01]  /*12c0*/  LDG.E R48, desc[UR6][R48.64] ;  /* 0x0000000630307981 */ /* 0x000f62000c1e1900 */
[----:B------:R-:W-:Y:S01]  /*12d0*/  IMAD.MOV R44, RZ, RZ, -R18 ;  /* 0x000000ffff2c7224 */ /* 0x000fe200078e0a12 */
[----:B------:R-:W-:Y:S05]  /*12e0*/  BSSY.RECONVERGENT B2, `(.L_x_22) ;  /* 0x0000010000027945 */ /* 0x000fea0003800200 */
[----:B------:R-:W0:Y:S02]  /*12f0*/  I2F.F64.U32 R44, R44 ;  /* 0x0000002c002c7312 */ /* 0x000e240000201800 */
[----:B0-----:R-:W-:Y:S01]  /*1300*/  SHF.R.U32.HI R0, RZ, 0x14, R45 ;  /* 0x00000014ff007819 */ /* 0x001fe2000001162d */
        /* <DEDUP_REMOVED lines=9> */
[----:B-----5:R-:W0:Y:S02]  /*13a0*/  I2F.F64 R46, R48 ;  /* 0x00000030002e7312 */ /* 0x020e240000201c00 */
[----:B0-----:R-:W-:-:S10]  /*13b0*/  DADD R18, -RZ, |R46| ;  /* 0x00000000ff127229 */ /* 0x001fd4000000052e */
[----:B------:R-:W-:-:S07]  /*13c0*/  IMAD.MOV.U32 R38, RZ, RZ, R18 ;  /* 0x000000ffff267224 */ /* 0x000fce00078e0012 */
[----:B-1234-:R-:W-:Y:S05]  /*13d0*/  CALL.REL.NOINC `($_Z9GillespiePiiPdiS_ddiP17curandStateMtgp32$__internal_accurate_pow) ;  /* 0x0000004000047944 */ /* 0x01efea0003c00000 */
[----:B------:R-:W-:Y:S05]  /*13e0*/  BSYNC.RECONVERGENT B2 ;  /* 0x0000000000027941 */ /* 0x000fea0003800200 */
.L_x_22:
        /* <DEDUP_REMOVED lines=19> */
.L_x_21:
[----:B------:R-:W-:Y:S05]  /*1520*/  BSYNC.RECONVERGENT B1 ;  /* 0x0000000000017941 */ /* 0x000fea0003800200 */
.L_x_20:
[----:B------:R-:W5:Y:S01]  /*1530*/  LDCU UR4, c[0x0][0x388] ;  /* 0x00007100ff0477ac */ /* 0x000f620008000800 */
[----:B------:R-:W-:Y:S01]  /*1540*/  BSSY.RECONVERGENT B1, `(.L_x_19) ;  /* 0x0000073000017945 */ /* 0x000fe20003800200 */
[----:B-----5:R-:W-:-:S04]  /*1550*/  ULOP3.LUT UR4, UR4, 0x3, URZ, 0xc0, !UPT ;  /* 0x0000000304047892 */ /* 0x020fc8000f8ec0ff */
[----:B------:R-:W-:-:S09]  /*1560*/  UISETP.NE.AND UP0, UPT, UR4, 0x1, UPT ;  /* 0x000000010400788c */ /* 0x000fd2000bf05270 */
[----:B------:R-:W-:Y:S05]  /*1570*/  BRA.U !UP0, `(.L_x_23) ;  /* 0x0000000508bc7547 */ /* 0x000fea000b800000 */
[----:B------:R-:W5:Y:S01]  /*1580*/  LDCU.64 UR4, c[0x0][0x3a0] ;  /* 0x00007400ff0477ac */ /* 0x000f620008000a00 */
[----:B------:R-:W-:Y:S02]  /*1590*/  IADD3 R12, P0, PT, R12, R15, RZ ;  /* 0x0000000f0c0c7210 */ /* 0x000fe40007f1e0ff */
[----:B------:R-:W-:Y:S02]  /*15a0*/  R2UR UR6, R20 ;  /* 0x00000000140672ca */ /* 0x000fe400000e0000 */
[----:B------:R-:W-:Y:S01]  /*15b0*/  R2UR UR7, R21 ;  /* 0x00000000150772ca */ /* 0x000fe200000e0000 */
[----:B------:R-:W-:Y:S01]  /*15c0*/  IMAD.X R13, RZ, RZ, RZ, P0 ;  /* 0x000000ffff0d7224 */ /* 0x000fe200000e06ff */
[----:B-----5:R-:W-:-:S04]  /*15d0*/  LEA R44, P0, R12, UR4, 0x2 ;  /* 0x000000040c2c7c11 */ /* 0x020fc8000f8010ff */
[----:B------:R-:W-:-:S07]  /*15e0*/  LEA.HI.X R45, R12, UR5, R13, 0x2, P0 ;  /* 0x000000050c2d7c11 */ /* 0x000fce00080f140d */
[----:B------:R-:W5:Y:S01]  /*15f0*/  LDG.E R46, desc[UR6][R44.64+0x4] ;  /* 0x000004062c2e7981 */ /* 0x000f62000c1e1900 */
[----:B------:R-:W-:Y:S01]  /*1600*/  BSSY.RECONVERGENT B2, `(.L_x_24) ;  /* 0x0000030000027945 */ /* 0x000fe20003800200 */
[----:B-----5:R-:W-:-:S13]  /*1610*/  ISETP.GT.AND P0, PT, R46, -0x1, PT ;  /* 0xffffffff2e00780c */ /* 0x020fda0003f04270 */
[----:B------:R-:W-:Y:S05]  /*1620*/  @P0 BRA `(.L_x_25) ;  /* 0x0000000000b40947 */ /* 0x000fea0003800000 */
[----:B------:R-:W5:Y:S01]  /*1630*/  LDC R0, c[0x0][0x3b8] ;  /* 0x0000ee00ff007b82 */ /* 0x000f620000000800 */
[----:B------:R-:W-:Y:S02]  /*1640*/  R2UR UR4, R20 ;  /* 0x00000000140472ca */ /* 0x000fe400000e0000 */
[----:B------:R-:W-:-:S05]  /*1650*/  R2UR UR5, R21 ;  /* 0x00000000150572ca */ /* 0x000fca00000e0000 */
[----:B------:R-:W0:Y:S01]  /*1660*/  LDC.64 R12, c[0x0][0x380] ;  /* 0x0000e000ff0c7b82 */ /* 0x000e220000000a00 */
[----:B-----5:R-:W-:-:S04]  /*1670*/  IMAD R19, R15, R0, R0 ;  /* 0x000000000f137224 */ /* 0x020fc800078e0200 */
[----:B------:R-:W-:-:S04]  /*1680*/  IMAD.IADD R19, R2, 0x1, R19 ;  /* 0x0000000102137824 */ /* 0x000fc800078e0213 */
[----:B0-----:R-:W-:-:S06]  /*1690*/  IMAD.WIDE R12, R19, 0x4, R12 ;  /* 0x00000004130c7825 */ /* 0x001fcc00078e020c */
[----:B------:R0:W5:Y:S01]  /*16a0*/  LDG.E R12, desc[UR4][R12.64] ;  /* 0x000000040c0c7981 */ /* 0x000162000c1e1900 */
[----:B------:R-:W-:Y:S01]  /*16b0*/  IMAD.MOV R46, RZ, RZ, -R46 ;  /* 0x000000ffff2e7224 */ /* 0x000fe200078e0a2e */
[----:B------:R-:W-:Y:S05]  /*16c0*/  BSSY.RECONVERGENT B3, `(.L_x_26) ;  /* 0x0000010000037945 */ /* 0x000fea0003800200 */
[----:B------:R-:W1:Y:S02]  /*16d0*/  I2F.F64.U32 R46, R46 ;  /* 0x0000002e002e7312 */ /* 0x000e640000201800 */
[----:B-1----:R-:W-:Y:S01]  /*16e0*/  SHF.R.U32.HI R0, RZ, 0x14, R47 ;  /* 0x00000014ff007819 */ /* 0x002fe2000001162f */
[----:B------:R-:W-:-:S02]  /*16f0*/  IMAD.MOV.U32 R14, RZ, RZ, R46 ;  /* 0x000000ffff0e7224 */ /* 0x000fc400078e002e */
[----:B0-----:R-:W-:Y:S01]  /*1700*/  IMAD.MOV.U32 R13, RZ, RZ, R47 ;  /* 0x000000ffff0d7224 */ /* 0x001fe200078e002f */
[----:B------:R-:W-:-:S05]  /*1710*/  LOP3.LUT R0, R0, 0x7ff, RZ, 0xc0, !PT ;  /* 0x000007ff00007812 */ /* 0x000fca00078ec0ff */
[----:B------:R-:W-:-:S05]  /*1720*/  VIADD R31, R0, 0xfffffc0c ;  /* 0xfffffc0c001f7836 */ /* 0x000fca0000000000 */
[CC--:B------:R-:W-:Y:S02]  /*1730*/  SHF.L.U32 R0, R46.reuse, R31.reuse, RZ ;  /* 0x0000001f2e007219 */ /* 0x0c0fe400000006ff */
[----:B------:R-:W-:Y:S02]  /*1740*/  SHF.L.U64.HI R31, R46, R31, R47 ;  /* 0x0000001f2e1f7219 */ /* 0x000fe4000001022f */
[----:B------:R-:W-:Y:S02]  /*1750*/  ISETP.NE.U32.AND P2, PT, R0, RZ, PT ;  /* 0x000000ff0000720c */ /* 0x000fe40003f45070 */
[----:B------:R-:W-:Y:S02]  /*1760*/  MOV R0, 0x17c0 ;  /* 0x000017c000007802 */ /* 0x000fe40000000f00 */
[----:B------:R-:W-:Y:S01]  /*1770*/  ISETP.NE.AND.EX P2, PT, R31, -0x80000000, PT, P2 ;  /* 0x800000001f00780c */ /* 0x000fe20003f45320 */
[----:B-----5:R-:W0:Y:S02]  /*1780*/  I2F.F64 R48, R12 ;  /* 0x0000000c00307312 */ /* 0x020e240000201c00 */
[----:B0-----:R-:W-:-:S10]  /*1790*/  DADD R18, -RZ, |R48| ;  /* 0x00000000ff127229 */ /* 0x001fd40000000530 */
[----:B------:R-:W-:-:S07]  /*17a0*/  IMAD.MOV.U32 R38, RZ, RZ, R18 ;  /* 0x000000ffff267224 */ /* 0x000fce00078e0012 */
[----:B--234-:R-:W-:Y:S05]  /*17b0*/  CALL.REL.NOINC `($_Z9GillespiePiiPdiS_ddiP17curandStateMtgp32$__internal_accurate_pow) ;  /* 0x0000003c000c7944 */ /* 0x01cfea0003c00000 */
[----:B------:R-:W-:Y:S05]  /*17c0*/  BSYNC.RECONVERGENT B3 ;  /* 0x0000000000037941 */ /* 0x000fea0003800200 */
.L_x_26:
        /* <DEDUP_REMOVED lines=19> */
.L_x_25:
[----:B------:R-:W-:Y:S05]  /*1900*/  BSYNC.RECONVERGENT B2 ;  /* 0x0000000000027941 */ /* 0x000fea0003800200 */
.L_x_24:
[----:B------:R-:W5:Y:S02]  /*1910*/  LDCU UR4, c[0x0][0x388] ;  /* 0x00007100ff0477ac */ /* 0x000f640008000800 */
[----:B-----5:R-:W-:-:S04]  /*1920*/  ULOP3.LUT UR4, UR4, 0x3, URZ, 0xc0, !UPT ;  /* 0x0000000304047892 */ /* 0x020fc8000f8ec0ff */
[----:B------:R-:W-:-:S09]  /*1930*/  UISETP.NE.AND UP0, UPT, UR4, 0x2, UPT ;  /* 0x000000020400788c */ /* 0x000fd2000bf05270 */
[----:B------:R-:W-:Y:S05]  /*1940*/  BRA.U !UP0, `(.L_x_23) ;  /* 0x0000000108c87547 */ /* 0x000fea000b800000 */
[----:B------:R-:W-:Y:S02]  /*1950*/  R2UR UR4, R20 ;  /* 0x00000000140472ca */ /* 0x000fe400000e0000 */
[----:B------:R-:W-:-:S13]  /*1960*/  R2UR UR5, R21 ;  /* 0x00000000150572ca */ /* 0x000fda00000e0000 */
[----:B------:R-:W5:Y:S02]  /*1970*/  LDG.E R44, desc[UR4][R44.64+0x8] ;  /* 0x000008042c2c7981 */ /* 0x000f64000c1e1900 */
[----:B-----5:R-:W-:-:S13]  /*1980*/  ISETP.GT.AND P0, PT, R44, -0x1, PT ;  /* 0xffffffff2c00780c */ /* 0x020fda0003f04270 */
[----:B------:R-:W-:Y:S05]  /*1990*/  @P0 BRA `(.L_x_23) ;  /* 0x0000000000b40947 */ /* 0x000fea0003800000 */
[----:B------:R-:W5:Y:S01]  /*19a0*/  LDC.64 R12, c[0x0][0x380] ;  /* 0x0000e000ff0c7b82 */ /* 0x000f620000000a00 */
[----:B------:R-:W0:Y:S01]  /*19b0*/  LDCU UR4, c[0x0][0x3b8] ;  /* 0x00007700ff0477ac */ /* 0x000e220008000800 */
[----:B------:R-:W-:Y:S01]  /*19c0*/  VIADD R15, R15, 0x2 ;  /* 0x000000020f0f7836 */ /* 0x000fe20000000000 */
[----:B------:R-:W-:Y:S02]  /*19d0*/  R2UR UR6, R20 ;  /* 0x00000000140672ca */ /* 0x000fe400000e0000 */
[----:B------:R-:W-:Y:S01]  /*19e0*/  R2UR UR7, R21 ;  /* 0x00000000150772ca */ /* 0x000fe200000e0000 */
[----:B0-----:R-:W-:-:S04]  /*19f0*/  IMAD R15, R15, UR4, R2 ;  /* 0x000000040f0f7c24 */ /* 0x001fc8000f8e0202 */
[----:B-----5:R-:W-:-:S08]  /*1a00*/  IMAD.WIDE R12, R15, 0x4, R12 ;  /* 0x000000040f0c7825 */ /* 0x020fd000078e020c */
        /* <DEDUP_REMOVED lines=19> */
.L_x_27:
        /* <DEDUP_REMOVED lines=19> */
.L_x_23:
[----:B------:R-:W-:Y:S05]  /*1c70*/  BSYNC.RECONVERGENT B1 ;  /* 0x0000000000017941 */ /* 0x000fea0003800200 */
.L_x_19:
[----:B------:R-:W5:Y:S01]  /*1c80*/  LDCU UR4, c[0x0][0x398] ;  /* 0x00007300ff0477ac */ /* 0x000f620008000800 */
[----:B------:R-:W-:Y:S01]  /*1c90*/  VIADD R11, R11, 0x1 ;  /* 0x000000010b0b7836 */ /* 0x000fe20000000000 */
[----:B------:R-:W-:Y:S01]  /*1ca0*/  DADD R24, R26, R24 ;  /* 0x000000001a187229 */ /* 0x000fe20000000018 */
[----:B-----5:R-:W-:-:S05]  /*1cb0*/  IMAD.U32 R0, RZ, RZ, UR4 ;  /* 0x00000004ff007e24 */ /* 0x020fca000f8e00ff */
[----:B------:R-:W-:-:S13]  /*1cc0*/  ISETP.NE.AND P0, PT, R11, R0, PT ;  /* 0x000000000b00720c */ /* 0x000fda0003f05270 */
[----:B------:R-:W-:Y:S05]  /*1cd0*/  @P0 BRA `(.L_x_28) ;  /* 0xffffffe400940947 */ /* 0x000fea000383ffff */
[----:B------:R-:W-:Y:S05]  /*1ce0*/  BSYNC.RECONVERGENT B0 ;  /* 0x0000000000007941 */ /* 0x000fea0003800200 */
.L_x_3:
[----:B------:R-:W-:Y:S05]  /*1cf0*/  BRA `(.L_x_1) ;  /* 0x00000008008c7947 */ /* 0x000fea0003800000 */
.L_x_2:
[----:B------:R-:W-:Y:S01]  /*1d00*/  ISETP.GE.U32.AND P0, PT, R0, 0x10, PT ;  /* 0x000000100000780c */ /* 0x000fe20003f06070 */
[----:B------:R-:W-:Y:S01]  /*1d10*/  IMAD.MOV.U32 R11, RZ, RZ, RZ ;  /* 0x000000ffff0b7224 */ /* 0x000fe200078e00ff */
[----:B------:R-:W-:Y:S02]  /*1d20*/  ISETP.NE.AND P1, PT, R6, RZ, PT ;  /* 0x000000ff0600720c */ /* 0x000fe40003f25270 */
[----:B------:R-:W-:-:S09]  /*1d30*/  CS2R R24, SRZ ;  /* 0x0000000000187805 */ /* 0x000fd2000001ff00 */
[----:B------:R-:W-:Y:S05]  /*1d40*/  @!P0 BRA `(.L_x_29) ;  /* 0x0000000400248947 */ /* 0x000fea0003800000 */
[----:B------:R-:W0:Y:S01]  /*1d50*/  LDCU.64 UR4, c[0x0][0x390] ;  /* 0x00007200ff0477ac */ /* 0x000e220008000a00 */
[----:B------:R-:W-:Y:S01]  /*1d60*/  LOP3.LUT R11, R0, 0x7ffffff0, RZ, 0xc0, !PT ;  /* 0x7ffffff0000b7812 */ /* 0x000fe200078ec0ff */
[----:B------:R-:W-:Y:S01]  /*1d70*/  BSSY.RECONVERGENT B0, `(.L_x_29) ;  /* 0x0000046000007945 */ /* 0x000fe20003800200 */
[----:B------:R-:W-:Y:S02]  /*1d80*/  IADD3 R26, P0, PT, R4, 0x40, RZ ;  /* 0x00000040041a7810 */ /* 0x000fe40007f1e0ff */
[----:B------:R-:W-:Y:S01]  /*1d90*/  CS2R R24, SRZ ;  /* 0x0000000000187805 */ /* 0x000fe2000001ff00 */
[----:B------:R-:W-:Y:S02]  /*1da0*/  IMAD.MOV R50, RZ, RZ, -R11 ;  /* 0x000000ffff327224 */ /* 0x000fe400078e0a0b */
[----:B------:R-:W-:Y:S01]  /*1db0*/  IMAD.X R27, RZ, RZ, R5, P0 ;  /* 0x000000ffff1b7224 */ /* 0x000fe200000e0605 */
[----:B0-----:R-:W-:-:S04]  /*1dc0*/  UIADD3 UR4, UP0, UPT, UR4, 0x40, URZ ;  /* 0x0000004004047890 */ /* 0x001fc8000ff1e0ff */
[----:B------:R-:W-:Y:S02]  /*1dd0*/  UIADD3.X UR5, UPT, UPT, URZ, UR5, URZ, UP0, !UPT ;  /* 0x00000005ff057290 */ /* 0x000fe400087fe4ff */
[----:B------:R-:W-:-:S04]  /*1de0*/  IMAD.U32 R12, RZ, RZ, UR4 ;  /* 0x00000004ff0c7e24 */ /* 0x000fc8000f8e00ff */
[----:B------:R-:W-:-:S07]  /*1df0*/  IMAD.U32 R13, RZ, RZ, UR5 ;  /* 0x00000005ff0d7e24 */ /* 0x000fce000f8e00ff */
.L_x_30:
[----:B------:R-:W-:Y:S02]  /*1e00*/  R2UR UR4, R20 ;  /* 0x00000000140472ca */ /* 0x000fe400000e0000 */
[----:B------:R-:W-:-:S13]  /*1e10*/  R2UR UR5, R21 ;  /* 0x00000000150572ca */ /* 0x000fda00000e0000 */
[----:B------:R-:W2:Y:S01]  /*1e20*/  LDG.E.64 R18, desc[UR4][R12.64+-0x40] ;  /* 0xffffc0040c127981 */ /* 0x000ea2000c1e1b00 */
[----:B------:R-:W-:Y:S01]  /*1e30*/  R2UR UR6, R20 ;  /* 0x00000000140672ca */ /* 0x000fe200000e0000 */
[----:B0-----:R-:W-:Y:S01]  /*1e40*/  IMAD.MOV.U32 R14, RZ, RZ, R26 ;  /* 0x000000ffff0e7224 */ /* 0x001fe200078e001a */
[----:B------:R-:W-:Y:S01]  /*1e50*/  R2UR UR7, R21 ;  /* 0x00000000150772ca */ /* 0x000fe200000e0000 */
[----:B------:R-:W-:-:S05]  /*1e60*/  IMAD.MOV.U32 R15, RZ, RZ, R27 ;  /* 0x000000ffff0f7224 */ /* 0x000fca00078e001b */
[----:B--2---:R0:W-:Y:S07]  /*1e70*/  ST.E.64 desc[UR4][R14.64+-0x40], R18 ;  /* 0xffffc0120e007985 */ /* 0x0041ee000c101b04 */
[----:B------:R-:W2:Y:S04]  /*1e80*/  LDG.E.64 R26, desc[UR6][R12.64+-0x38] ;  /* 0xffffc8060c1a7981 */ /* 0x000ea8000c1e1b00 */
[----:B--2---:R1:W-:Y:S04]  /*1e90*/  ST.E.64 desc[UR4][R14.64+-0x38], R26 ;  /* 0xffffc81a0e007985 */ /* 0x0043e8000c101b04 */
[----:B------:R-:W2:Y:S04]  /*1ea0*/  LDG.E.64 R28, desc[UR6][R12.64+-0x30] ;  /* 0xffffd0060c1c7981 */ /* 0x000ea8000c1e1b00 */
[----:B--2---:R2:W-:Y:S04]  /*1eb0*/  ST.E.64 desc[UR4][R14.64+-0x30], R28 ;  /* 0xffffd01c0e007985 */ /* 0x0045e8000c101b04 */
[----:B------:R-:W3:Y:S04]  /*1ec0*/  LDG.E.64 R30, desc[UR6][R12.64+-0x28] ;  /* 0xffffd8060c1e7981 */ /* 0x000ee8000c1e1b00 */
[----:B---3--:R-:W-:Y:S04]  /*1ed0*/  ST.E.64 desc[UR4][R14.64+-0x28], R30 ;  /* 0xffffd81e0e007985 */ /* 0x008fe8000c101b04 */
        /* <DEDUP_REMOVED lines=16> */
[----:B------:R-:W3:Y:S01]  /*1fe0*/  LDG.E.64 R48, desc[UR6][R12.64+0x20] ;  /* 0x000020060c307981 */ /* 0x000ee2000c1e1b00 */
[----:B0-----:R-:W-:-:S03]  /*1ff0*/  DADD R18, R18, R24 ;  /* 0x0000000012127229 */ /* 0x001fc60000000018 */
[----:B---3--:R-:W-:Y:S04]  /*2000*/  ST.E.64 desc[UR4][R14.64+0x20], R48 ;  /* 0x000020300e007985 */ /* 0x008fe8000c101b04 */
[----:B------:R-:W3:Y:S01]  /*2010*/  LDG.E.64 R24, desc[UR6][R12.64+0x28] ;  /* 0x000028060c187981 */ /* 0x000ee2000c1e1b00 */
[----:B------:R-:W-:-:S03]  /*2020*/  DADD R18, R18, R26 ;  /* 0x0000000012127229 */ /* 0x000fc6000000001a */
[----:B---3--:R-:W-:Y:S04]  /*2030*/  ST.E.64 desc[UR4][R14.64+0x28], R24 ;  /* 0x000028180e007985 */ /* 0x008fe8000c101b04 */
[----:B-1----:R-:W3:Y:S01]  /*2040*/  LDG.E.64 R26, desc[UR6][R12.64+0x30] ;  /* 0x000030060c1a7981 */ /* 0x002ee2000c1e1b00 */
[----:B------:R-:W-:-:S08]  /*2050*/  DADD R18, R18, R28 ;  /* 0x0000000012127229 */ /* 0x000fd0000000001c */
[----:B------:R-:W-:-:S08]  /*2060*/  DADD R18, R18, R30 ;  /* 0x0000000012127229 */ /* 0x000fd0000000001e */
[----:B------:R-:W-:-:S08]  /*2070*/  DADD R18, R18, R32 ;  /* 0x0000000012127229 */ /* 0x000fd00000000020 */
[----:B------:R-:W-:-:S08]  /*2080*/  DADD R18, R18, R34 ;  /* 0x0000000012127229 */ /* 0x000fd00000000022 */
[----:B------:R-:W-:-:S08]  /*2090*/  DADD R18, R18, R36 ;  /* 0x0000000012127229 */ /* 0x000fd00000000024 */
[----:B------:R-:W-:-:S08]  /*20a0*/  DADD R18, R18, R38 ;  /* 0x0000000012127229 */ /* 0x000fd00000000026 */
[----:B------:R-:W-:Y:S01]  /*20b0*/  DADD R18, R18, R40 ;  /* 0x0000000012127229 */ /* 0x000fe20000000028 */
[----:B---3--:R0:W-:Y:S04]  /*20c0*/  ST.E.64 desc[UR4][R14.64+0x30], R26 ;  /* 0x0000301a0e007985 */ /* 0x0081e8000c101b04 */
[----:B--2---:R1:W2:Y:S03]  /*20d0*/  LDG.E.64 R28, desc[UR6][R12.64+0x38] ;  /* 0x000038060c1c7981 */ /* 0x0042a6000c1e1b00 */
[----:B------:R-:W-:Y:S01]  /*20e0*/  DADD R18, R18, R42 ;  /* 0x0000000012127229 */ /* 0x000fe2000000002a */
[----:B------:R-:W-:-:S05]  /*20f0*/  VIADD R50, R50, 0x10 ;  /* 0x0000001032327836 */ /* 0x000fca0000000000 */
[----:B------:R-:W-:Y:S02]  /*2100*/  ISETP.NE.AND P0, PT, R50, RZ, PT ;  /* 0x000000ff3200720c */ /* 0x000fe40003f05270 */
[----:B------:R-:W-:Y:S01]  /*2110*/  DADD R18, R18, R44 ;  /* 0x0000000012127229 */ /* 0x000fe2000000002c */
[----:B-1----:R-:W-:-:S05]  /*2120*/  IADD3 R12, P2, PT, R12, 0x80, RZ ;  /* 0x000000800c0c7810 */ /* 0x002fca0007f5e0ff */
[----:B------:R-:W-:Y:S02]  /*2130*/  IMAD.X R13, RZ, RZ, R13, P2 ;  /* 0x000000ffff0d7224 */ /* 0x000fe400010e060d */
[----:B------:R-:W-:-:S08]  /*2140*/  DADD R18, R18, R46 ;  /* 0x0000000012127229 */ /* 0x000fd0000000002e */
[----:B------:R-:W-:-:S08]  /*2150*/  DADD R18, R18, R48 ;  /* 0x0000000012127229 */ /* 0x000fd00000000030 */
[----:B------:R-:W-:-:S08]  /*2160*/  DADD R18, R18, R24 ;  /* 0x0000000012127229 */ /* 0x000fd00000000018 */
[----:B------:R-:W-:Y:S01]  /*2170*/  DADD R18, R18, R26 ;  /* 0x0000000012127229 */ /* 0x000fe2000000001a */
[----:B0-----:R-:W-:-:S05]  /*2180*/  IADD3 R26, P3, PT, R14, 0x80, RZ ;  /* 0x000000800e1a7810 */ /* 0x001fca0007f7e0ff */
[----:B------:R-:W-:Y:S01]  /*2190*/  IMAD.X R27, RZ, RZ, R15, P3 ;  /* 0x000000ffff1b7224 */ /* 0x000fe200018e060f */
[----:B--2---:R0:W-:Y:S01]  /*21a0*/  ST.E.64 desc[UR4][R14.64+0x38], R28 ;  /* 0x0000381c0e007985 */ /* 0x0041e2000c101b04 */
[----:B------:R-:W-:Y:S01]  /*21b0*/  DADD R24, R18, R28 ;  /* 0x0000000012187229 */ /* 0x000fe2000000001c */
[----:B------:R-:W-:Y:S10]  /*21c0*/  @P0 BRA `(.L_x_30) ;  /* 0xfffffffc000c0947 */ /* 0x000ff4000383ffff */
[----:B------:R-:W-:Y:S05]  /*21d0*/  BSYNC.RECONVERGENT B0 ;  /* 0x0000000000007941 */ /* 0x000fea0003800200 */
.L_x_29:
[----:B------:R-:W-:Y:S05]  /*21e0*/  @!P1 BRA `(.L_x_1) ;  /* 0x0000000400509947 */ /* 0x000fea0003800000 */
[----:B------:R-:W-:Y:S01]  /*21f0*/  VIADD R12, R6, 0xffffffff ;  /* 0xffffffff060c7836 */ /* 0x000fe20000000000 */
[----:B------:R-:W-:-:S04]  /*2200*/  ISETP.NE.AND P1, PT, R7, RZ, PT ;  /* 0x000000ff0700720c */ /* 0x000fc80003f25270 */
[----:B------:R-:W-:-:S13]  /*2210*/  ISETP.GE.U32.AND P0, PT, R12, 0x7, PT ;  /* 0x000000070c00780c */ /* 0x000fda0003f06070 */
[----:B------:R-:W-:Y:S05]  /*2220*/  @!P0 BRA `(.L_x_31) ;  /* 0x0000000000808947 */ /* 0x000fea0003800000 */
[----:B------:R-:W1:Y:S01]  /*2230*/  LDC.64 R12, c[0x0][0x390] ;  /* 0x0000e400ff0c7b82 */ /* 0x000e620000000a00 */
[----:B------:R-:W-:Y:S02]  /*2240*/  R2UR UR4, R20 ;  /* 0x00000000140472ca */ /* 0x000fe400000e0000 */
[----:B------:R-:W-:Y:S01]  /*2250*/  R2UR UR5, R21 ;  /* 0x00000000150572ca */ /* 0x000fe200000e0000 */
[----:B-1----:R-:W-:-:S12]  /*2260*/  IMAD.WIDE.U32 R12, R11, 0x8, R12 ;  /* 0x000000080b0c7825 */ /* 0x002fd800078e000c */
[----:B0-----:R-:W2:Y:S01]  /*2270*/  LDG.E.64 R14, desc[UR4][R12.64] ;  /* 0x000000040c0e7981 */ /* 0x001ea2000c1e1b00 */
[----:B------:R-:W-:Y:S01]  /*2280*/  R2UR UR6, R20 ;  /* 0x00000000140672ca */ /* 0x000fe200000e0000 */
[----:B------:R-:W-:Y:S01]  /*2290*/  IMAD.WIDE.U32 R18, R11, 0x8, R4 ;  /* 0x000000080b127825 */ /* 0x000fe200078e0004 */
[----:B------:R-:W-:-:S04]  /*22a0*/  R2UR UR7, R21 ;  /* 0x00000000150772ca */ /* 0x000fc800000e0000 */
[----:B--2---:R0:W-:Y:S09]  /*22b0*/  ST.E.64 desc[UR4][R18.64], R14 ;  /* 0x0000000e12007985 */ /* 0x0041f2000c101b04 */
[----:B------:R-:W2:Y:S04]  /*22c0*/  LDG.E.64 R26, desc[UR6][R12.64+0x8] ;  /* 0x000008060c1a7981 */ /* 0x000ea8000c1e1b00 */
[----:B--2---:R1:W-:Y:S04]  /*22d0*/  ST.E.64 desc[UR4][R18.64+0x8], R26 ;  /* 0x0000081a12007985 */ /* 0x0043e8000c101b04 */
        /* <DEDUP_REMOVED lines=8> */
[----:B------:R-:W2:Y:S01]  /*2360*/  LDG.E.64 R36, desc[UR6][R12.64+0x30] ;  /* 0x000030060c247981 */ /* 0x000ea2000c1e1b00 */
[----:B0-----:R-:W-:-:S08]  /*2370*/  DADD R14, R24, R14 ;  /* 0x00000000180e7229 */ /* 0x001fd0000000000e */
[----:B------:R-:W-:-:S08]  /*2380*/  DADD R14, R14, R26 ;  /* 0x000000000e0e7229 */ /* 0x000fd0000000001a */
[----:B------:R-:W-:Y:S01]  /*2390*/  DADD R14, R14, R28 ;  /* 0x000000000e0e7229 */ /* 0x000fe2000000001c */
[----:B--2---:R1:W-:Y:S04]  /*23a0*/  ST.E.64 desc[UR4][R18.64+0x30], R36 ;  /* 0x0000302412007985 */ /* 0x0043e8000c101b04 */
[----:B------:R-:W2:Y:S03]  /*23b0*/  LDG.E.64 R38, desc[UR6][R12.64+0x38] ;  /* 0x000038060c267981 */ /* 0x000ea6000c1e1b00 */
[----:B------:R-:W-:Y:S01]  /*23c0*/  DADD R14, R14, R30 ;  /* 0x000000000e0e7229 */ /* 0x000fe2000000001e */
[----:B------:R-:W-:-:S07]  /*23d0*/  VIADD R11, R11, 0x8 ;  /* 0x000000080b0b7836 */ /* 0x000fce0000000000 */
[----:B------:R-:W-:-:S08]  /*23e0*/  DADD R14, R14, R32 ;  /* 0x000000000e0e7229 */ /* 0x000fd00000000020 */
[----:B------:R-:W-:-:S08]  /*23f0*/  DADD R14, R14, R34 ;  /* 0x000000000e0e7229 */ /* 0x000fd00000000022 */
[----:B------:R-:W-:Y:S01]  /*2400*/  DADD R14, R14, R36 ;  /* 0x000000000e0e7229 */ /* 0x000fe20000000024 */
[----:B--2---:R1:W-:Y:S07]  /*2410*/  ST.E.64 desc[UR4][R18.64+0x38], R38 ;  /* 0x0000382612007985 */ /* 0x0043ee000c101b04 */
[----:B------:R-:W-:-:S11]  /*2420*/  DADD R24, R14, R38 ;  /* 0x000000000e187229 */ /* 0x000fd60000000026 */
.L_x_31:
[----:B------:R-:W-:Y:S05]  /*2430*/  @!P1 BRA `(.L_x_1) ;  /* 0x0000000000bc9947 */ /* 0x000fea0003800000 */
[----:B------:R-:W-:Y:S01]  /*2440*/  VIADD R12, R7, 0xffffffff ;  /* 0xffffffff070c7836 */ /* 0x000fe20000000000 */
[----:B------:R-:W-:-:S04]  /*2450*/  ISETP.NE.AND P1, PT, R8, RZ, PT ;  /* 0x000000ff0800720c */ /* 0x000fc80003f25270 */
[----:B------:R-:W-:-:S13]  /*2460*/  ISETP.GE.U32.AND P0, PT, R12, 0x3, PT ;  /* 0x000000030c00780c */ /* 0x000fda0003f06070 */
[----:B------:R-:W-:Y:S05]  /*2470*/  @!P0 BRA `(.L_x_32) ;  /* 0x0000000000508947 */ /* 0x000fea0003800000 */
[----:B------:R-:W0:Y:S01]  /*2480*/  LDC.64 R12, c[0x0][0x390] ;  /* 0x0000e400ff0c7b82 */ /* 0x000e220000000a00 */
[----:B------:R-:W-:Y:S02]  /*2490*/  R2UR UR4, R20 ;  /* 0x00000000140472ca */ /* 0x000fe400000e0000 */
[----:B------:R-:W-:Y:S01]  /*24a0*/  R2UR UR5, R21 ;  /* 0x00000000150572ca */ /* 0x000fe200000e0000 */
[----:B01----:R-:W-:-:S12]  /*24b0*/  IMAD.WIDE.U32 R28, R11, 0x8, R12 ;  /* 0x000000080b1c7825 */ /* 0x003fd800078e000c */
[----:B------:R-:W2:Y:S01]  /*24c0*/  LDG.E.64 R12, desc[UR4][R28.64] ;  /* 0x000000041c0c7981 */ /* 0x000ea2000c1e1b00 */
[----:B------:R-:W-:Y:S01]  /*24d0*/  R2UR UR6, R20 ;  /* 0x00000000140672ca */ /* 0x000fe200000e0000 */
[----:B------:R-:W-:Y:S01]  /*24e0*/  IMAD.WIDE.U32 R30, R11, 0x8, R4 ;  /* 0x000000080b1e7825 */ /* 0x000fe200078e0004 */
[----:B------:R-:W-:-:S04]  /*24f0*/  R2UR UR7, R21 ;  /* 0x00000000150772ca */ /* 0x000fc800000e0000 */
[----:B--2---:R0:W-:Y:S09]  /*2500*/  ST.E.64 desc[UR4][R30.64], R12 ;  /* 0x0000000c1e007985 */ /* 0x0041f2000c101b04 */
[----:B------:R-:W2:Y:S04]  /*2510*/  LDG.E.64 R14, desc[UR6][R28.64+0x8] ;  /* 0x000008061c0e7981 */ /* 0x000ea8000c1e1b00 */
[----:B--2---:R2:W-:Y:S04]  /*2520*/  ST.E.64 desc[UR4][R30.64+0x8], R14 ;  /* 0x0000080e1e007985 */ /* 0x0045e8000c101b04 */
[----:B------:R-:W3:Y:S01]  /*2530*/  LDG.E.64 R18, desc[UR6][R28.64+0x10] ;  /* 0x000010061c127981 */ /* 0x000ee2000c1e1b00 */
[----:B0-----:R-:W-:-:S03]  /*2540*/  DADD R12, R24, R12 ;  /* 0x00000000180c7229 */ /* 0x001fc6000000000c */
[----:B---3--:R2:W-:Y:S04]  /*2550*/  ST.E.64 desc[UR4][R30.64+0x10], R18 ;  /* 0x000010121e007985 */ /* 0x0085e8000c101b04 */
[----:B------:R-:W3:Y:S01]  /*2560*/  LDG.E.64 R26, desc[UR6][R28.64+0x18] ;  /* 0x000018061c1a7981 */ /* 0x000ee2000c1e1b00 */
[----:B------:R-:W-:Y:S01]  /*2570*/  DADD R12, R12, R14 ;  /* 0x000000000c0c7229 */ /* 0x000fe2000000000e */
[----:B------:R-:W-:-:S07]  /*2580*/  VIADD R11, R11, 0x4 ;  /* 0x000000040b0b7836 */ /* 0x000fce0000000000 */
[----:B------:R-:W-:Y:S01]  /*2590*/  DADD R12, R12, R18 ;  /* 0x000000000c0c7229 */ /* 0x000fe20000000012 */
[----:B---3--:R2:W-:Y:S07]  /*25a0*/  ST.E.64 desc[UR4][R30.64+0x18], R26 ;  /* 0x0000181a1e007985 */ /* 0x0085ee000c101b04 */
[----:B------:R-:W-:-:S11]  /*25b0*/  DADD R24, R12, R26 ;  /* 0x000000000c187229 */ /* 0x000fd6000000001a */
.L_x_32:
[----:B------:R-:W-:Y:S05]  /*25c0*/  @!P1 BRA `(.L_x_1) ;  /* 0x0000000000589947 */ /* 0x000fea0003800000 */
[----:B0-2---:R-:W0:Y:S01]  /*25d0*/  LDC.64 R14, c[0x0][0x390] ;  /* 0x0000e400ff0e7b82 */ /* 0x005e220000000a00 */
[----:B------:R-:W-:Y:S02]  /*25e0*/  R2UR UR4, R20 ;  /* 0x00000000140472ca */ /* 0x000fe400000e0000 */
[----:B------:R-:W-:Y:S01]  /*25f0*/  R2UR UR5, R21 ;  /* 0x00000000150572ca */ /* 0x000fe200000e0000 */
[----:B0-----:R-:W-:-:S12]  /*2600*/  IMAD.WIDE.U32 R14, R11, 0x8, R14 ;  /* 0x000000080b0e7825 */ /* 0x001fd800078e000e */
[----:B------:R-:W2:Y:S01]  /*2610*/  LDG.E.64 R12, desc[UR4][R14.64] ;  /* 0x000000040e0c7981 */ /* 0x000ea2000c1e1b00 */
[----:B------:R-:W-:Y:S01]  /*2620*/  ISETP.NE.AND P0, PT, R8, 0x1, PT ;  /* 0x000000010800780c */ /* 0x000fe20003f05270 */
[----:B-1----:R-:W-:-:S05]  /*2630*/  IMAD.WIDE.U32 R18, R11, 0x8, R4 ;  /* 0x000000080b127825 */ /* 0x002fca00078e0004 */
[----:B--2---:R0:W-:Y:S01]  /*2640*/  ST.E.64 desc[UR4][R18.64], R12 ;  /* 0x0000000c12007985 */ /* 0x0041e2000c101b04 */
[----:B------:R-:W-:-:S06]  /*2650*/  DADD R24, R24, R12 ;  /* 0x0000000018187229 */ /* 0x000fcc000000000c */
[----:B------:R-:W-:Y:S05]  /*2660*/  @!P0 BRA `(.L_x_1) ;  /* 0x0000000000308947 */ /* 0x000fea0003800000 */
[----:B------:R-:W-:Y:S02]  /*2670*/  R2UR UR4, R20 ;  /* 0x00000000140472ca */ /* 0x000fe400000e0000 */
[----:B------:R-:W-:-:S13]  /*2680*/  R2UR UR5, R21 ;  /* 0x00000000150572ca */ /* 0x000fda00000e0000 */
[----:B0-----:R-:W2:Y:S01]  /*2690*/  LDG.E.64 R12, desc[UR4][R14.64+0x8] ;  /* 0x000008040e0c7981 */ /* 0x001ea2000c1e1b00 */
[----:B------:R-:W-:-:S03]  /*26a0*/  ISETP.NE.AND P0, PT, R8, 0x2, PT ;  /* 0x000000020800780c */ /* 0x000fc60003f05270 */
[----:B--2---:R0:W-:Y:S01]  /*26b0*/  ST.E.64 desc[UR4][R18.64+0x8], R12 ;  /* 0x0000080c12007985 */ /* 0x0041e2000c101b04 */
[----:B------:R-:W-:-:S09]  /*26c0*/  DADD R24, R24, R12 ;  /* 0x0000000018187229 */ /* 0x000fd2000000000c */
[----:B------:R-:W-:Y:S05]  /*26d0*/  @!P0 BRA `(.L_x_1) ;  /* 0x0000000000148947 */ /* 0x000fea0003800000 */
[----:B------:R-:W-:Y:S02]  /*26e0*/  R2UR UR4, R20 ;  /* 0x00000000140472ca */ /* 0x000fe400000e0000 */
[----:B------:R-:W-:-:S13]  /*26f0*/  R2UR UR5, R21 ;  /* 0x00000000150572ca */ /* 0x000fda00000e0000 */
[----:B0-----:R-:W2:Y:S04]  /*2700*/  LDG.E.64 R12, desc[UR4][R14.64+0x10] ;  /* 0x000010040e0c7981 */ /* 0x001ea8000c1e1b00 */
[----:B--2---:R0:W-:Y:S01]  /*2710*/  ST.E.64 desc[UR4][R18.64+0x10], R12 ;  /* 0x0000100c12007985 */ /* 0x0041e2000c101b04 */
[----:B------:R-:W-:-:S11]  /*2720*/  DADD R24, R24, R12 ;  /* 0x0000000018187229 */ /* 0x000fd6000000000c */
.L_x_1:
[----:B------:R-:W-:-:S13]  /*2730*/  ISETP.GE.AND P0, PT, R0, 0x1, PT ;  /* 0x000000010000780c */ /* 0x000fda0003f06270 */
[----:B------:R-:W-:Y:S05]  /*2740*/  @!P0 EXIT ;  /* 0x000000000000894d */ /* 0x000fea0003800000 */
[----:B------:R-:W-:Y:S01]  /*2750*/  ISETP.GE.U32.AND P0, PT, R0, 0x10, PT ;  /* 0x000000100000780c */ /* 0x000fe20003f06070 */
[----:B------:R-:W-:Y:S01]  /*2760*/  BSSY.RECONVERGENT B0, `(.L_x_33) ;  /* 0x0000047000007945 */ /* 0x000fe20003800200 */
[----:B------:R-:W-:Y:S02]  /*2770*/  IMAD.MOV.U32 R11, RZ, RZ, 0x1 ;  /* 0x00000001ff0b7424 */ /* 0x000fe400078e00ff */
[----:B-1----:R-:W-:-:S09]  /*2780*/  IMAD.MOV.U32 R37, RZ, RZ, RZ ;  /* 0x000000ffff257224 */ /* 0x002fd200078e00ff */
[----:B------:R-:W-:Y:S05]  /*2790*/  @!P0 BRA `(.L_x_34) ;  /* 0x00000004000c8947 */ /* 0x000fea0003800000 */
[----:B------:R-:W-:Y:S01]  /*27a0*/  BSSY.RECONVERGENT B1, `(.L_x_34) ;  /* 0x0000042000017945 */ /* 0x000fe20003800200 */
[----:B------:R-:W-:Y:S02]  /*27b0*/  IMAD.MOV.U32 R11, RZ, RZ, 0x1 ;  /* 0x00000001ff0b7424 */ /* 0x000fe400078e00ff */
[----:B------:R-:W-:-:S07]  /*27c0*/  IMAD.MOV.U32 R53, RZ, RZ, RZ ;  /* 0x000000ffff357224 */ /* 0x000fce00078e00ff */
.L_x_35:
[----:B------:R-:W-:Y:S01]  /*27d0*/  R2UR UR4, R20 ;  /* 0x00000000140472ca */ /* 0x000fe200000e0000 */
[----:B0-----:R-:W-:Y:S01]  /*27e0*/  IMAD.WIDE.U32 R12, R53, 0x8, R4 ;  /* 0x00000008350c7825 */ /* 0x001fe200078e0004 */
[----:B------:R-:W-:-:S13]  /*27f0*/  R2UR UR5, R21 ;  /* 0x00000000150572ca */ /* 0x000fda00000e0000 */
[----:B------:R-:W5:Y:S01]  /*2800*/  LD.E.64 R46, desc[UR4][R12.64] ;  /* 0x000000040c2e7980 */ /* 0x000f62000c101b00 */
[C---:B------:R-:W-:Y:S02]  /*2810*/  R2UR UR6, R20.reuse ;  /* 0x00000000140672ca */ /* 0x040fe400000e0000 */
[C---:B------:R-:W-:Y:S01]  /*2820*/  R2UR UR7, R21.reuse ;  /* 0x00000000150772ca */ /* 0x040fe200000e0000 */
[----:B--2---:R-:W2:Y:S01]  /*2830*/  LD.E.64 R14, desc[UR4][R12.64+0x8] ;  /* 0x000008040c0e7980 */ /* 0x004ea2000c101b00 */
[C---:B------:R-:W-:Y:S02]  /*2840*/  R2UR UR8, R20.reuse ;  /* 0x00000000140872ca */ /* 0x040fe400000e0000 */
[C---:B------:R-:W-:Y:S01]  /*2850*/  R2UR UR9, R21.reuse ;  /* 0x00000000150972ca */ /* 0x040fe200000e0000 */
[----:B------:R-:W2:Y:S01]  /*2860*/  LD.E.64 R30, desc[UR4][R12.64+0x28] ;  /* 0x000028040c1e7980 */ /* 0x000ea2000c101b00 */
[C---:B------:R-:W-:Y:S02]  /*2870*/  R2UR UR10, R20.reuse ;  /* 0x00000000140a72ca */ /* 0x040fe400000e0000 */
[----:B------:R-:W-:Y:S01]  /*2880*/  R2UR UR11, R21 ;  /* 0x00000000150b72ca */ /* 0x000fe200000e0000 */
[----:B------:R-:W2:Y:S04]  /*2890*/  LD.E.64 R38, desc[UR4][R12.64+0x48] ;  /* 0x000048040c267980 */ /* 0x000ea8000c101b00 */
[----:B------:R-:W2:Y:S04]  /*28a0*/  LD.E.64 R18, desc[UR6][R12.64+0x10] ;  /* 0x000010060c127980 */ /* 0x000ea8000c101b00 */
[----:B---34-:R-:W3:Y:S04]  /*28b0*/  LD.E.64 R26, desc[UR8][R12.64+0x18] ;  /* 0x000018080c1a7980 */ /* 0x018ee8000c101b00 */
[----:B------:R-:W4:Y:S04]  /*28c0*/  LD.E.64 R28, desc[UR10][R12.64+0x20] ;  /* 0x0000200a0c1c7980 */ /* 0x000f28000c101b00 */
[----:B------:R-:W4:Y:S04]  /*28d0*/  LD.E.64 R32, desc[UR6][R12.64+0x30] ;  /* 0x000030060c207980 */ /* 0x000f28000c101b00 */
[----:B------:R-:W4:Y:S04]  /*28e0*/  LD.E.64 R34, desc[UR8][R12.64+0x38] ;  /* 0x000038080c227980 */ /* 0x000f28000c101b00 */
[----:B------:R-:W4:Y:S04]  /*28f0*/  LD.E.64 R36, desc[UR10][R12.64+0x40] ;  /* 0x0000400a0c247980 */ /* 0x000f28000c101b00 */
[----:B------:R-:W4:Y:S04]  /*2900*/  LD.E.64 R40, desc[UR6][R12.64+0x50] ;  /* 0x000050060c287980 */ /* 0x000f28000c101b00 */
[----:B------:R-:W4:Y:S04]  /*2910*/  LD.E.64 R42, desc[UR8][R12.64+0x58] ;  /* 0x000058080c2a7980 */ /* 0x000f28000c101b00 */
[----:B------:R-:W4:Y:S01]  /*2920*/  LD.E.64 R44, desc[UR10][R12.64+0x60] ;  /* 0x0000600a0c2c7980 */ /* 0x000f22000c101b00 */
[----:B------:R-:W-:-:S02]  /*2930*/  R2UR UR12, R20 ;  /* 0x00000000140c72ca */ /* 0x000fc400000e0000 */
[----:B------:R-:W-:Y:S01]  /*2940*/  R2UR UR13, R21 ;  /* 0x00000000150d72ca */ /* 0x000fe200000e0000 */
[----:B------:R-:W4:-:S12]  /*2950*/  LD.E.64 R48, desc[UR6][R12.64+0x70] ;  /* 0x000070060c307980 */ /* 0x000f18000c101b00 */
[----:B------:R-:W4:Y:S01]  /*2960*/  LD.E.64 R50, desc[UR12][R12.64+0x78] ;  /* 0x0000780c0c327980 */ /* 0x000f22000c101b00 */
[----:B-----5:R-:W-:-:S03]  /*2970*/  DSETP.NEU.AND P0, PT, R46, RZ, PT ;  /* 0x000000ff2e00722a */ /* 0x020fc60003f0d000 */
[----:B------:R-:W5:Y:S01]  /*2980*/  LD.E.64 R46, desc[UR4][R12.64+0x68] ;  /* 0x000068040c2e7980 */ /* 0x000f62000c101b00 */
[----:B--2---:R-:W-:Y:S02]  /*2990*/  DSETP.NEU.AND P1, PT, R14, RZ, PT ;  /* 0x000000ff0e00722a */ /* 0x004fe40003f2d000 */
[----:B------:R-:W-:-:S04]  /*29a0*/  SEL R11, R11, RZ, !P0 ;  /* 0x000000ff0b0b7207 */ /* 0x000fc80004000000 */
[----:B------:R-:W-:Y:S01]  /*29b0*/  SEL R11, R11, RZ, !P1 ;  /* 0x000000ff0b0b7207 */ /* 0x000fe20004800000 */
[----:B------:R-:W-:Y:S02]  /*29c0*/  DSETP.NEU.AND P2, PT, R18, RZ, PT ;  /* 0x000000ff1200722a */ /* 0x000fe40003f4d000 */
[----:B---3--:R-:W-:-:S04]  /*29d0*/  DSETP.NEU.AND P0, PT, R26, RZ, PT ;  /* 0x000000ff1a00722a */ /* 0x008fc80003f0d000 */
[----:B------:R-:W-:Y:S01]  /*29e0*/  SEL R11, R11, RZ, !P2 ;  /* 0x000000ff0b0b7207 */ /* 0x000fe20005000000 */
[----:B----4-:R-:W-:-:S03]  /*29f0*/  DSETP.NEU.AND P1, PT, R28, RZ, PT ;  /* 0x000000ff1c00722a */ /* 0x010fc60003f2d000 */
[----:B------:R-:W-:Y:S01]  /*2a00*/  SEL R11, R11, RZ, !P0 ;  /* 0x000000ff0b0b7207 */ /* 0x000fe20004000000 */
[----:B------:R-:W-:-:S03]  /*2a10*/  DSETP.NEU.AND P0, PT, R30, RZ, PT ;  /* 0x000000ff1e00722a */ /* 0x000fc60003f0d000 */
        /* <DEDUP_REMOVED lines=15> */
[----:B------:R-:W-:Y:S01]  /*2b10*/  VIADD R53, R53, 0x10 ;  /* 0x0000001035357836 */ /* 0x000fe20000000000 */
[----:B------:R-:W-:Y:S02]  /*2b20*/  LOP3.LUT R37, R0, 0x7ffffff0, RZ, 0xc0, !PT ;  /* 0x7ffffff000257812 */ /* 0x000fe400078ec0ff */
[----:B------:R-:W-:Y:S01]  /*2b30*/  SEL R11, R11, RZ, !P1 ;  /* 0x000000ff0b0b7207 */ /* 0x000fe20004800000 */
[----:B------:R-:W-:Y:S02]  /*2b40*/  DSETP.NEU.AND P1, PT, R48, RZ, PT ;  /* 0x000000ff3000722a */ /* 0x000fe40003f2d000 */
[----:B------:R-:W-:Y:S02]  /*2b50*/  DSETP.NEU.AND P2, PT, R50, RZ, PT ;  /* 0x000000ff3200722a */ /* 0x000fe40003f4d000 */
[----:B-----5:R-:W-:-:S06]  /*2b60*/  DSETP.NEU.AND P0, PT, R46, RZ, PT ;  /* 0x000000ff2e00722a */ /* 0x020fcc0003f0d000 */
[----:B------:R-:W-:Y:S02]  /*2b70*/  SEL R11, R11, RZ, !P0 ;  /* 0x000000ff0b0b7207 */ /* 0x000fe40004000000 */
[----:B------:R-:W-:Y:S02]  /*2b80*/  ISETP.NE.AND P0, PT, R53, R37, PT ;  /* 0x000000253500720c */ /* 0x000fe40003f05270 */
[----:B------:R-:W-:-:S04]  /*2b90*/  SEL R11, R11, RZ, !P1 ;  /* 0x000000ff0b0b7207 */ /* 0x000fc80004800000 */
[----:B------:R-:W-:-:S07]  /*2ba0*/  SEL R11, R11, RZ, !P2 ;  /* 0x000000ff0b0b7207 */ /* 0x000fce0005000000 */
[----:B------:R-:W-:Y:S05]  /*2bb0*/  @P0 BRA `(.L_x_35) ;  /* 0xfffffffc00040947 */ /* 0x000fea000383ffff */
[----:B------:R-:W-:Y:S05]  /*2bc0*/  BSYNC.RECONVERGENT B1 ;  /* 0x0000000000017941 */ /* 0x000fea0003800200 */
.L_x_34:
[----:B------:R-:W-:Y:S05]  /*2bd0*/  BSYNC.RECONVERGENT B0 ;  /* 0x0000000000007941 */ /* 0x000fea0003800200 */
.L_x_33:
[----:B------:R-:W-:-:S13]  /*2be0*/  ISETP.NE.AND P0, PT, R6, RZ, PT ;  /* 0x000000ff0600720c */ /* 0x000fda0003f05270 */
[----:B------:R-:W-:Y:S05]  /*2bf0*/  @!P0 BRA `(.L_x_36) ;  /* 0x0000000400588947 */ /* 0x000fea0003800000 */
[----:B------:R-:W-:Y:S01]  /*2c00*/  VIADD R0, R6, 0xffffffff ;  /* 0xffffffff06007836 */ /* 0x000fe20000000000 */
[----:B------:R-:W-:-:S04]  /*2c10*/  ISETP.NE.AND P0, PT, R7, RZ, PT ;  /* 0x000000ff0700720c */ /* 0x000fc80003f05270 */
[----:B------:R-:W-:-:S13]  /*2c20*/  ISETP.GE.U32.AND P1, PT, R0, 0x7, PT ;  /* 0x000000070000780c */ /* 0x000fda0003f26070 */
[----:B------:R-:W-:Y:S05]  /*2c30*/  @!P1 BRA `(.L_x_37) ;  /* 0x0000000000889947 */ /* 0x000fea0003800000 */
[C---:B------:R-:W-:Y:S01]  /*2c40*/  R2UR UR4, R20.reuse ;  /* 0x00000000140472ca */ /* 0x040fe200000e0000 */
[----:B0-----:R-:W-:Y:S01]  /*2c50*/  IMAD.WIDE.U32 R12, R37, 0x8, R4 ;  /* 0x00000008250c7825 */ /* 0x001fe200078e0004 */
[C---:B------:R-:W-:Y:S02]  /*2c60*/  R2UR UR5, R21.reuse ;  /* 0x00000000150572ca */ /* 0x040fe400000e0000 */
[C---:B------:R-:W-:Y:S02]  /*2c70*/  R2UR UR6, R20.reuse ;  /* 0x00000000140672ca */ /* 0x040fe400000e0000 */
[C---:B------:R-:W-:Y:S02]  /*2c80*/  R2UR UR7, R21.reuse ;  /* 0x00000000150772ca */ /* 0x040fe400000e0000 */
[----:B------:R-:W-:Y:S02]  /*2c90*/  R2UR UR8, R20 ;  /* 0x00000000140872ca */ /* 0x000fe400000e0000 */
[----:B------:R-:W-:-:S02]  /*2ca0*/  R2UR UR9, R21 ;  /* 0x00000000150972ca */ /* 0x000fc400000e0000 */
[----:B------:R-:W-:Y:S02]  /*2cb0*/  R2UR UR10, R20 ;  /* 0x00000000140a72ca */ /* 0x000fe400000e0000 */
[----:B------:R-:W-:Y:S01]  /*2cc0*/  R2UR UR11, R21 ;  /* 0x00000000150b72ca */ /* 0x000fe200000e0000 */
[----:B------:R-:W5:Y:S04]  /*2cd0*/  LD.E.64 R38, desc[UR4][R12.64] ;  /* 0x000000040c267980 */ /* 0x000f68000c101b00 */
[----:B--2---:R-:W2:Y:S04]  /*2ce0*/  LD.E.64 R14, desc[UR6][R12.64+0x8] ;  /* 0x000008060c0e7980 */ /* 0x004ea8000c101b00 */
[----:B------:R-:W2:Y:S04]  /*2cf0*/  LD.E.64 R18, desc[UR8][R12.64+0x10] ;  /* 0x000010080c127980 */ /* 0x000ea8000c101b00 */
[----:B---34-:R-:W3:Y:S04]  /*2d00*/  LD.E.64 R26, desc[UR10][R12.64+0x18] ;  /* 0x0000180a0c1a7980 */ /* 0x018ee8000c101b00 */
[----:B------:R-:W4:Y:S04]  /*2d10*/  LD.E.64 R28, desc[UR4][R12.64+0x20] ;  /* 0x000020040c1c7980 */ /* 0x000f28000c101b00 */
[----:B------:R-:W4:Y:S04]  /*2d20*/  LD.E.64 R30, desc[UR6][R12.64+0x28] ;  /* 0x000028060c1e7980 */ /* 0x000f28000c101b00 */
[----:B------:R-:W4:Y:S04]  /*2d30*/  LD.E.64 R32, desc[UR8][R12.64+0x30] ;  /* 0x000030080c207980 */ /* 0x000f28000c101b00 */
[----:B------:R-:W4:Y:S01]  /*2d40*/  LD.E.64 R34, desc[UR10][R12.64+0x38] ;  /* 0x0000380a0c227980 */ /* 0x000f22000c101b00 */
[----:B------:R-:W-:Y:S01]  /*2d50*/  VIADD R37, R37, 0x8 ;  /* 0x0000000825257836 */ /* 0x000fe20000000000 */
[----:B-----5:R-:W-:-:S02]  /*2d60*/  DSETP.NEU.AND P1, PT, R38, RZ, PT ;  /* 0x000000ff2600722a */ /* 0x020fc40003f2d000 */
[----:B--2---:R-:W-:-:S04]  /*2d70*/  DSETP.NEU.AND P2, PT, R14, RZ, PT ;  /* 0x000000ff0e00722a */ /* 0x004fc80003f4d000 */
[----:B------:R-:W-:Y:S01]  /*2d80*/  SEL R11, R11, RZ, !P1 ;  /* 0x000000ff0b0b7207 */ /* 0x000fe20004800000 */
[----:B------:R-:W-:-:S03]  /*2d90*/  DSETP.NEU.AND P1, PT, R18, RZ, PT ;  /* 0x000000ff1200722a */ /* 0x000fc60003f2d000 */
[----:B------:R-:W-:Y:S01]  /*2da0*/  SEL R11, R11, RZ, !P2 ;  /* 0x000000ff0b0b7207 */ /* 0x000fe20005000000 */
[----:B---3--:R-:W-:-:S03]  /*2db0*/  DSETP.NEU.AND P2, PT, R26, RZ, PT ;  /* 0x000000ff1a00722a */ /* 0x008fc60003f4d000 */
        /* <DEDUP_REMOVED lines=8> */
[----:B------:R-:W-:-:S04]  /*2e40*/  SEL R11, R11, RZ, !P1 ;  /* 0x000000ff0b0b7207 */ /* 0x000fc80004800000 */
[----:B------:R-:W-:-:S07]  /*2e50*/  SEL R11, R11, RZ, !P2 ;  /* 0x000000ff0b0b7207 */ /* 0x000fce0005000000 */
.L_x_37:
        /* <DEDUP_REMOVED lines=14> */
[----:B--234-:R-:W2:Y:S04]  /*2f40*/  LD.E.64 R28, desc[UR4][R12.64] ;  /* 0x000000040c1c7980 */ /* 0x01cea8000c101b00 */
[----:B------:R-:W3:Y:S04]  /*2f50*/  LD.E.64 R14, desc[UR6][R12.64+0x8] ;  /* 0x000008060c0e7980 */ /* 0x000ee8000c101b00 */
[----:B------:R-:W4:Y:S04]  /*2f60*/  LD.E.64 R18, desc[UR8][R12.64+0x10] ;  /* 0x000010080c127980 */ /* 0x000f28000c101b00 */
[----:B------:R-:W5:Y:S01]  /*2f70*/  LD.E.64 R26, desc[UR10][R12.64+0x18] ;  /* 0x0000180a0c1a7980 */ /* 0x000f62000c101b00 */
[----:B------:R-:W-:Y:S01]  /*2f80*/  VIADD R37, R37, 0x4 ;  /* 0x0000000425257836 */ /* 0x000fe20000000000 */
[----:B--2---:R-:W-:-:S02]  /*2f90*/  DSETP.NEU.AND P0, PT, R28, RZ, PT ;  /* 0x000000ff1c00722a */ /* 0x004fc40003f0d000 */
[----:B---3--:R-:W-:-:S04]  /*2fa0*/  DSETP.NEU.AND P1, PT, R14, RZ, PT ;  /* 0x000000ff0e00722a */ /* 0x008fc80003f2d000 */
[----:B------:R-:W-:Y:S01]  /*2fb0*/  SEL R11, R11, RZ, !P0 ;  /* 0x000000ff0b0b7207 */ /* 0x000fe20004000000 */
[----:B----4-:R-:W-:-:S03]  /*2fc0*/  DSETP.NEU.AND P0, PT, R18, RZ, PT ;  /* 0x000000ff1200722a */ /* 0x010fc60003f0d000 */
[----:B------:R-:W-:Y:S01]  /*2fd0*/  SEL R11, R11, RZ, !P1 ;  /* 0x000000ff0b0b7207 */ /* 0x000fe20004800000 */
[----:B-----5:R-:W-:-:S03]  /*2fe0*/  DSETP.NEU.AND P1, PT, R26, RZ, PT ;  /* 0x000000ff1a00722a */ /* 0x020fc60003f2d000 */
[----:B------:R-:W-:-:S04]  /*2ff0*/  SEL R11, R11, RZ, !P0 ;  /* 0x000000ff0b0b7207 */ /* 0x000fc80004000000 */
[----:B------:R-:W-:-:S07]  /*3000*/  SEL R11, R11, RZ, !P1 ;  /* 0x000000ff0b0b7207 */ /* 0x000fce0004800000 */
.L_x_38:
[----:B------:R-:W-:Y:S05]  /*3010*/  @!P2 BRA `(.L_x_36) ;  /* 0x000000000050a947 */ /* 0x000fea0003800000 */
[----:B------:R-:W-:Y:S01]  /*3020*/  R2UR UR4, R20 ;  /* 0x00000000140472ca */ /* 0x000fe200000e0000 */
[----:B0-2---:R-:W-:Y:S01]  /*3030*/  IMAD.WIDE.U32 R14, R37, 0x8, R4 ;  /* 0x00000008250e7825 */ /* 0x005fe200078e0004 */
[----:B------:R-:W-:-:S13]  /*3040*/  R2UR UR5, R21 ;  /* 0x00000000150572ca */ /* 0x000fda00000e0000 */
[----:B------:R-:W2:Y:S01]  /*3050*/  LD.E.64 R12, desc[UR4][R14.64] ;  /* 0x000000040e0c7980 */ /* 0x000ea2000c101b00 */
[----:B------:R-:W-:Y:S01]  /*3060*/  ISETP.NE.AND P1, PT, R8, 0x1, PT ;  /* 0x000000010800780c */ /* 0x000fe20003f25270 */
[----:B--2---:R-:W-:-:S06]  /*3070*/  DSETP.NEU.AND P0, PT, R12, RZ, PT ;  /* 0x000000ff0c00722a */ /* 0x004fcc0003f0d000 */
[----:B------:R-:W-:-:S06]  /*3080*/  SEL R11, R11, RZ, !P0 ;  /* 0x000000ff0b0b7207 */ /* 0x000fcc0004000000 */
[----:B------:R-:W-:Y:S05]  /*3090*/  @!P1 BRA `(.L_x_36) ;  /* 0x0000000000309947 */ /* 0x000fea0003800000 */
[----:B------:R-:W-:Y:S02]  /*30a0*/  ISETP.NE.AND P1, PT, R8, 0x2, PT ;  /* 0x000000020800780c */ /* 0x000fe40003f25270 */
[----:B------:R-:W-:Y:S02]  /*30b0*/  R2UR UR4, R20 ;  /* 0x00000000140472ca */ /* 0x000fe400000e0000 */
[----:B------:R-:W-:-:S09]  /*30c0*/  R2UR UR5, R21 ;  /* 0x00000000150572ca */ /* 0x000fd200000e0000 */
[----:B------:R-:W-:Y:S02]  /*30d0*/  @P1 R2UR UR6, R20 ;  /* 0x00000000140612ca */ /* 0x000fe400000e0000 */
[----:B------:R-:W-:Y:S02]  /*30e0*/  @P1 R2UR UR7, R21 ;  /* 0x00000000150712ca */ /* 0x000fe400000e0000 */
[----:B------:R-:W2:Y:S11]  /*30f0*/  LD.E.64 R18, desc[UR4][R14.64+0x8] ;  /* 0x000008040e127980 */ /* 0x000eb6000c101b00 */
[----:B------:R-:W5:Y:S01]  /*3100*/  @P1 LD.E.64 R12, desc[UR6][R14.64+0x10] ;  /* 0x000010060e0c1980 */ /* 0x000f62000c101b00 */
[----:B--2---:R-:W-:-:S06]  /*3110*/  DSETP.NEU.AND P0, PT, R18, RZ, PT ;  /* 0x000000ff1200722a */ /* 0x004fcc0003f0d000 */
[----:B------:R-:W-:Y:S01]  /*3120*/  SEL R11, R11, RZ, !P0 ;  /* 0x000000ff0b0b7207 */ /* 0x000fe20004000000 */
[----:B-----5:R-:W-:-:S06]  /*3130*/  @P1 DSETP.NEU.AND P0, PT, R12, RZ, PT ;  /* 0x000000ff0c00122a */ /* 0x020fcc0003f0d000 */
[----:B------:R-:W-:-:S04]  /*3140*/  @P1 SEL R0, R11, RZ, !P0 ;  /* 0x000000ff0b001207 */ /* 0x000fc80004000000 */
[----:B------:R-:W-:-:S07]  /*3150*/  @P1 PRMT R11, R0, 0x7610, R11 ;  /* 0x00007610000b1816 */ /* 0x000fce000000000b */
.L_x_36:
[----:B------:R-:W-:-:S13]  /*3160*/  LOP3.LUT P0, RZ, R11, 0xff, RZ, 0xc0, !PT ;  /* 0x000000ff0bff7812 */ /* 0x000fda000780c0ff */
[----:B------:R-:W-:Y:S05]  /*3170*/  @P0 EXIT ;  /* 0x000000000000094d */ /* 0x000fea0003800000 */
[C---:B------:R-:W-:Y:S02]  /*3180*/  R2UR UR4, R20.reuse ;  /* 0x00000000140472ca */ /* 0x040fe400000e0000 */
[C---:B------:R-:W-:Y:S02]  /*3190*/  R2UR UR5, R21.reuse ;  /* 0x00000000150572ca */ /* 0x040fe400000e0000 */
[----:B------:R-:W-:Y:S02]  /*31a0*/  R2UR UR6, R20 ;  /* 0x00000000140672ca */ /* 0x000fe400000e0000 */
[----:B------:R-:W-:-:S09]  /*31b0*/  R2UR UR7, R21 ;  /* 0x00000000150772ca */ /* 0x000fd200000e0000 */
[----:B0-----:R-:W5:Y:S04]  /*31c0*/  LDG.E.64 R12, desc[UR4][R22.64+0x1008] ;  /* 0x00100804160c7981 */ /* 0x001f68000c1e1b00 */
[----:B--2---:R-:W5:Y:S02]  /*31d0*/  LDG.E.64 R30, desc[UR6][R22.64+0x1000] ;  /* 0x00100006161e7981 */ /* 0x004f64000c1e1b00 */
[----:B-----5:R-:W-:-:S05]  /*31e0*/  IMAD.WIDE R14, R31, 0x4, R12 ;  /* 0x000000041f0e7825 */ /* 0x020fca00078e020c */
[----:B------:R-:W2:Y:S01]  /*31f0*/  LD.E R0, desc[UR4][R14.64] ;  /* 0x000000040e007980 */ /* 0x000ea2000c101900 */
[----:B------:R-:W-:Y:S01]  /*3200*/  IMAD.IADD R11, R3, 0x1, R30 ;  /* 0x00000001030b7824 */ /* 0x000fe200078e021e */
[C---:B------:R-:W-:Y:S02]  /*3210*/  R2UR UR10, R20.reuse ;  /* 0x00000000140a72ca */ /* 0x040fe400000e0000 */
[----:B------:R-:W-:Y:S01]  /*3220*/  R2UR UR11, R21 ;  /* 0x00000000150b72ca */ /* 0x000fe200000e0000 */
[----:B------:R-:W-:Y:S01]  /*3230*/  IMAD.SHL.U32 R30, R11, 0x4, RZ ;  /* 0x000000040b1e7824 */ /* 0x000fe200078e00ff */
[----:B------:R-:W-:Y:S02]  /*3240*/  R2UR UR8, R20 ;  /* 0x00000000140872ca */ /* 0x000fe400000e0000 */
[----:B------:R-:W-:Y:S02]  /*3250*/  R2UR UR9, R21 ;  /* 0x00000000150972ca */ /* 0x000fe400000e0000 */
[----:B------:R-:W-:-:S02]  /*3260*/  LOP3.LUT R19, R30, 0xffc, RZ, 0xc0, !PT ;  /* 0x00000ffc1e137812 */ /* 0x000fc400078ec0ff */
[----:B------:R-:W-:Y:S02]  /*3270*/  R2UR UR14, R20 ;  /* 0x00000000140e72ca */ /* 0x000fe400000e0000 */
[----:B------:R-:W-:Y:S02]  /*3280*/  IADD3 R18, P0, PT, R22, R19, RZ ;  /* 0x0000001316127210 */ /* 0x000fe40007f1e0ff */
[C---:B------:R-:W-:Y:S01]  /*3290*/  R2UR UR15, R21.reuse ;  /* 0x00000000150f72ca */ /* 0x040fe200000e0000 */
[----:B------:R-:W5:Y:S01]  /*32a0*/  LD.E R12, desc[UR10][R12.64+0x9f60] ;  /* 0x009f600a0c0c7980 */ /* 0x000f62000c101900 */
[----:B------:R-:W-:Y:S01]  /*32b0*/  R2UR UR12, R20 ;  /* 0x00000000140c72ca */ /* 0x000fe200000e0000 */
[----:B------:R-:W-:Y:S01]  /*32c0*/  IMAD.X R19, RZ, RZ, R23, P0 ;  /* 0x000000ffff137224 */ /* 0x000fe200000e0617 */
[----:B------:R-:W-:-:S04]  /*32d0*/  R2UR UR13, R21 ;  /* 0x00000000150d72ca */ /* 0x000fc800000e0000 */
[----:B------:R-:W5:Y:S05]  /*32e0*/  LDG.E R18, desc[UR4][R18.64] ;  /* 0x0000000412127981 */ /* 0x000f6a000c1e1900 */
[----:B------:R-:W5:Y:S04]  /*32f0*/  LD.E R35, desc[UR14][R14.64+0x9c40] ;  /* 0x009c400e0e237980 */ /* 0x000f68000c101900 */
[----:B------:R-:W5:Y:S01]  /*3300*/  LD.E R33, desc[UR12][R14.64+0x9920] ;  /* 0x0099200c0e217980 */ /* 0x000f62000c101900 */
[----:B--2---:R-:W-:-:S02]  /*3310*/  IMAD.IADD R11, R0, 0x1, R11 ;  /* 0x00000001000b7824 */ /* 0x004fc400078e020b */
[----:B------:R-:W-:Y:S02]  /*3320*/  VIADD R0, R30, 0x4 ;  /* 0x000000041e007836 */ /* 0x000fe40000000000 */
[----:B------:R-:W-:-:S03]  /*3330*/  IMAD.SHL.U32 R11, R11, 0x4, RZ ;  /* 0x000000040b0b7824 */ /* 0x000fc600078e00ff */
[----:B---34-:R-:W-:Y:S02]  /*3340*/  LOP3.LUT R27, R0, 0xffc, RZ, 0xc0, !PT ;  /* 0x00000ffc001b7812 */ /* 0x018fe400078ec0ff */
[----:B------:R-:W-:Y:S02]  /*3350*/  LOP3.LUT R29, R11, 0xffc, RZ, 0xc0, !PT ;  /* 0x00000ffc0b1d7812 */ /* 0x000fe400078ec0ff */
[C---:B------:R-:W-:Y:S02]  /*3360*/  IADD3 R26, P1, PT, R22.reuse, R27, RZ ;  /* 0x0000001b161a7210 */ /* 0x040fe40007f3e0ff */
[----:B------:R-:W-:-:S03]  /*3370*/  IADD3 R28, P0, PT, R22, R29, RZ ;  /* 0x0000001d161c7210 */ /* 0x000fc60007f1e0ff */
[--C-:B------:R-:W-:Y:S02]  /*3380*/  IMAD.X R27, RZ, RZ, R23.reuse, P1 ;  /* 0x000000ffff1b7224 */ /* 0x100fe400008e0617 */
[----:B------:R-:W-:-:S04]  /*3390*/  IMAD.X R29, RZ, RZ, R23, P0 ;  /* 0x000000ffff1d7224 */ /* 0x000fc800000e0617 */
[----:B------:R-:W5:Y:S04]  /*33a0*/  LDG.E R27, desc[UR6][R26.64] ;  /* 0x000000061a1b7981 */ /* 0x000f68000c1e1900 */
[----:B------:R-:W2:Y:S01]  /*33b0*/  LDG.E R28, desc[UR8][R28.64] ;  /* 0x000000081c1c7981 */ /* 0x000ea2000c1e1900 */
[----:B-----5:R-:W-:Y:S02]  /*33c0*/  LOP3.LUT R0, R27, R12, R18, 0x78, !PT ;  /* 0x0000000c1b007212 */ /* 0x020fe400078e7812 */
[----:B--2---:R-:W-:Y:S02]  /*33d0*/  SHF.R.U32.HI R35, RZ, R35, R28 ;  /* 0x00000023ff237219 */ /* 0x004fe4000001161c */
[----:B------:R-:W-:-:S04]  /*33e0*/  SHF.L.U32 R33, R0, R33, RZ ;  /* 0x0000002100217219 */ /* 0x000fc800000006ff */
[----:B------:R-:W-:Y:S01]  /*33f0*/  LOP3.LUT R0, R0, R35, R33, 0x96, !PT ;  /* 0x0000002300007212 */ /* 0x000fe200078e9621 */
[----:B------:R-:W-:-:S04]  /*3400*/  IMAD.WIDE R18, R31, 0x3c, R14 ;  /* 0x0000003c1f127825 */ /* 0x000fc800078e020e */
[----:B------:R-:W-:-:S05]  /*3410*/  IMAD.SHL.U32 R32, R0, 0x4, RZ ;  /* 0x0000000400207824 */ /* 0x000fca00078e00ff */
[----:B------:R-:W-:-:S04]  /*3420*/  LOP3.LUT R27, R32, 0x3c, RZ, 0xc0, !PT ;  /* 0x0000003c201b7812 */ /* 0x000fc800078ec0ff */
[----:B------:R-:W-:-:S05]  /*3430*/  IADD3 R12, P0, PT, R18, R27, RZ ;  /* 0x0000001b120c7210 */ /* 0x000fca0007f1e0ff */
[----:B------:R-:W-:-:S06]  /*3440*/  IMAD.X R13, RZ, RZ, R19, P0 ;  /* 0x000000ffff0d7224 */ /* 0x000fcc00000e0613 */
[----:B------:R-:W2:Y:S01]  /*3450*/  LD.E R13, desc[UR4][R12.64+0x320] ;  /* 0x000320040c0d7980 */ /* 0x000ea2000c101900 */
[----:B------:R-:W-:Y:S02]  /*3460*/  VIADD R30, R30, 0x57c ;  /* 0x0000057c1e1e7836 */ /* 0x000fe40000000000 */
[----:B------:R-:W-:-:S03]  /*3470*/  VIADD R11, R11, 0xfffffffc ;  /* 0xfffffffc0b0b7836 */ /* 0x000fc60000000000 */
[----:B------:R-:W-:Y:S02]  /*3480*/  LOP3.LUT R15, R30, 0xffc, RZ, 0xc0, !PT ;  /* 0x00000ffc1e0f7812 */ /* 0x000fe400078ec0ff */
[----:B------:R-:W-:Y:S02]  /*3490*/  LOP3.LUT R11, R11, 0xffc, RZ, 0xc0, !PT ;  /* 0x00000ffc0b0b7812 */ /* 0x000fe400078ec0ff */
[C---:B------:R-:W-:Y:S02]  /*34a0*/  IADD3 R14, P0, PT, R22.reuse, R15, RZ ;  /* 0x0000000f160e7210 */ /* 0x040fe40007f1e0ff */
[----:B------:R-:W-:-:S03]  /*34b0*/  IADD3 R26, P1, PT, R22, R11, RZ ;  /* 0x0000000b161a7210 */ /* 0x000fc60007f3e0ff */
[--C-:B------:R-:W-:Y:S02]  /*34c0*/  IMAD.X R15, RZ, RZ, R23.reuse, P0 ;  /* 0x000000ffff0f7224 */ /* 0x100fe400000e0617 */
[----:B------:R-:W-:Y:S01]  /*34d0*/  IMAD.X R27, RZ, RZ, R23, P1 ;  /* 0x000000ffff1b7224 */ /* 0x000fe200008e0617 */
[----:B--2---:R-:W-:-:S05]  /*34e0*/  LOP3.LUT R0, R0, R13, RZ, 0x3c, !PT ;  /* 0x0000000d00007212 */ /* 0x004fca00078e3cff */
[----:B------:R0:W-:Y:S04]  /*34f0*/  STG.E desc[UR4][R14.64], R0 ;  /* 0x000000000e007986 */ /* 0x0001e8000c101904 */
[----:B------:R-:W2:Y:S01]  /*3500*/  LDG.E R26, desc[UR6][R26.64] ;  /* 0x000000061a1a7981 */ /* 0x000ea2000c1e1900 */
[----:B------:R-:W-:Y:S02]  /*3510*/  ISETP.NE.AND P0, PT, R3, RZ, PT ;  /* 0x000000ff0300720c */ /* 0x000fe40003f05270 */
[----:B--2---:R-:W-:-:S04]  /*3520*/  SHF.R.U32.HI R11, RZ, 0x10, R26 ;  /* 0x00000010ff0b7819 */ /* 0x004fc8000001161a */
[----:B------:R-:W-:-:S04]  /*3530*/  LOP3.LUT R11, R11, R26, RZ, 0x3c, !PT ;  /* 0x0000001a0b0b7212 */ /* 0x000fc800078e3cff */
[----:B------:R-:W-:-:S04]  /*3540*/  SHF.R.U32.HI R12, RZ, 0x8, R11 ;  /* 0x00000008ff0c7819 */ /* 0x000fc8000001160b */
[----:B------:R-:W-:-:S05]  /*3550*/  LOP3.LUT R12, R12, R11, RZ, 0x3c, !PT ;  /* 0x0000000b0c0c7212 */ /* 0x000fca00078e3cff */
[----:B------:R-:W-:-:S05]  /*3560*/  IMAD.SHL.U32 R12, R12, 0x4, RZ ;  /* 0x000000040c0c7824 */ /* 0x000fca00078e00ff */
[----:B------:R-:W-:-:S04]  /*3570*/  LOP3.LUT R13, R12, 0x3c, RZ, 0xc0, !PT ;  /* 0x0000003c0c0d7812 */ /* 0x000fc800078ec0ff */
[----:B------:R-:W-:-:S05]  /*3580*/  IADD3 R12, P1, PT, R18, R13, RZ ;  /* 0x0000000d120c7210 */ /* 0x000fca0007f3e0ff */
[----:B------:R-:W-:-:S05]  /*3590*/  IMAD.X R13, RZ, RZ, R19, P1 ;  /* 0x000000ffff0d7224 */ /* 0x000fca00008e0613 */
[----:B------:R1:W2:Y:S01]  /*35a0*/  LD.E R11, desc[UR4][R12.64+0x3520] ;  /* 0x003520040c0b7980 */ /* 0x0002a2000c101900 */
[----:B------:R-:W-:Y:S05]  /*35b0*/  WARPSYNC.ALL ;  /* 0x0000000000007948 */ /* 0x000fea0003800000 */
[----:B------:R-:W-:Y:S02]  /*35c0*/  @!P0 R2UR UR4, R20 ;  /* 0x00000000140482ca */ /* 0x000fe400000e0000 */
[----:B------:R-:W-:Y:S01]  /*35d0*/  @!P0 R2UR UR5, R21 ;  /* 0x00000000150582ca */ /* 0x000fe200000e0000 */
[----:B------:R-:W-:-:S12]  /*35e0*/  BAR.SYNC.DEFER_BLOCKING 0x0 ;  /* 0x0000000000007b1d */ /* 0x000fd80000010000 */
[----:B0-----:R-:W3:Y:S01]  /*35f0*/  @!P0 LDG.E R15, desc[UR4][R22.64+0x1000] ;  /* 0x00100004160f8981 */ /* 0x001ee2000c1e1900 */
[C---:B------:R-:W-:Y:S02]  /*3600*/  @!P0 R2UR UR4, R20.reuse ;  /* 0x00000000140482ca */ /* 0x040fe400000e0000 */
[C---:B------:R-:W-:Y:S02]  /*3610*/  @!P0 R2UR UR5, R21.reuse ;  /* 0x00000000150582ca */ /* 0x040fe400000e0000 */
[C---:B------:R-:W-:Y:S02]  /*3620*/  R2UR UR6, R20.reuse ;  /* 0x00000000140672ca */ /* 0x040fe400000e0000 */
[C---:B------:R-:W-:Y:S02]  /*3630*/  R2UR UR7, R21.reuse ;  /* 0x00000000150772ca */ /* 0x040fe400000e0000 */
[----:B------:R-:W-:Y:S02]  /*3640*/  R2UR UR8, R20 ;  /* 0x00000000140872ca */ /* 0x000fe400000e0000 */
[----:B------:R-:W-:Y:S01]  /*3650*/  R2UR UR9, R21 ;  /* 0x00000000150972ca */ /* 0x000fe200000e0000 */
[----:B---3--:R-:W-:-:S05]  /*3660*/  @!P0 IMAD.IADD R15, R10, 0x1, R15 ;  /* 0x000000010a0f8824 */ /* 0x008fca00078e020f */
[----:B------:R-:W-:-:S05]  /*3670*/  @!P0 LOP3.LUT R19, R15, 0x3ff, RZ, 0xc0, !PT ;  /* 0x000003ff0f138812 */ /* 0x000fca00078ec0ff */
[----:B------:R0:W-:Y:S01]  /*3680*/  @!P0 STG.E desc[UR4][R22.64+0x1000], R19 ;  /* 0x0010001316008986 */ /* 0x0001e2000c101904 */
[----:B------:R-:W-:Y:S06]  /*3690*/  BAR.SYNC.DEFER_BLOCKING 0x0 ;  /* 0x0000000000007b1d */ /* 0x000fec0000010000 */
[----:B------:R-:W3:Y:S04]  /*36a0*/  LDG.E.64 R12, desc[UR6][R22.64+0x1008] ;  /* 0x00100806160c7981 */ /* 0x000ee8000c1e1b00 */
[----:B------:R-:W3:Y:S01]  /*36b0*/  LDG.E.64 R30, desc[UR8][R22.64+0x1000] ;  /* 0x00100008161e7981 */ /* 0x000ee2000c1e1b00 */
[----:B------:R-:W-:-:S02]  /*36c0*/  R2UR UR4, R20 ;  /* 0x00000000140472ca */ /* 0x000fc400000e0000 */
[----:B------:R-:W-:Y:S01]  /*36d0*/  R2UR UR5, R21 ;  /* 0x00000000150572ca */ /* 0x000fe200000e0000 */
[----:B---3--:R-:W-:-:S12]  /*36e0*/  IMAD.WIDE R14, R31, 0x4, R12 ;  /* 0x000000041f0e7825 */ /* 0x008fd800078e020c */
[----:B------:R-:W3:Y:S01]  /*36f0*/  LD.E R18, desc[UR4][R14.64] ;  /* 0x000000040e127980 */ /* 0x000ee2000c101900 */
[----:B------:R-:W-:-:S04]  /*3700*/  IMAD.IADD R27, R3, 0x1, R30 ;  /* 0x00000001031b7824 */ /* 0x000fc800078e021e */
[----:B------:R-:W-:Y:S01]  /*3710*/  IMAD.SHL.U32 R30, R27, 0x4, RZ ;  /* 0x000000041b1e7824 */ /* 0x000fe200078e00ff */
[----:B------:R-:W-:-:S04]  /*3720*/  R2UR UR4, R20 ;  /* 0x00000000140472ca */ /* 0x000fc800000e0000 */
[----:B0-----:R-:W-:Y:S02]  /*3730*/  LOP3.LUT R19, R30, 0xffc, RZ, 0xc0, !PT ;  /* 0x00000ffc1e137812 */ /* 0x001fe400078ec0ff */
[C---:B------:R-:W-:Y:S02]  /*3740*/  R2UR UR5, R21.reuse ;  /* 0x00000000150572ca */ /* 0x040fe400000e0000 */
[C---:B------:R-:W-:Y:S02]  /*3750*/  R2UR UR6, R20.reuse ;  /* 0x00000000140672ca */ /* 0x040fe400000e0000 */
[C---:B------:R-:W-:Y:S02]  /*3760*/  R2UR UR7, R21.reuse ;  /* 0x00000000150772ca */ /* 0x040fe400000e0000 */
[----:B------:R-:W-:Y:S02]  /*3770*/  R2UR UR10, R20 ;  /* 0x00000000140a72ca */ /* 0x000fe400000e0000 */
[----:B------:R-:W-:-:S02]  /*3780*/  R2UR UR11, R21 ;  /* 0x00000000150b72ca */ /* 0x000fc400000e0000 */
[C---:B------:R-:W-:Y:S02]  /*3790*/  R2UR UR8, R20.reuse ;  /* 0x00000000140872ca */ /* 0x040fe400000e0000 */
[C---:B------:R-:W-:Y:S02]  /*37a0*/  R2UR UR9, R21.reuse ;  /* 0x00000000150972ca */ /* 0x040fe400000e0000 */
[C---:B------:R-:W-:Y:S02]  /*37b0*/  R2UR UR14, R20.reuse ;  /* 0x00000000140e72ca */ /* 0x040fe400000e0000 */
[C---:B------:R-:W-:Y:S02]  /*37c0*/  R2UR UR15, R21.reuse ;  /* 0x00000000150f72ca */ /* 0x040fe400000e0000 */
[----:B------:R-:W-:Y:S02]  /*37d0*/  R2UR UR12, R20 ;  /* 0x00000000140c72ca */ /* 0x000fe400000e0000 */
[----:B------:R-:W-:Y:S01]  /*37e0*/  R2UR UR13, R21 ;  /* 0x00000000150d72ca */ /* 0x000fe200000e0000 */
[----:B------:R-:W4:Y:S08]  /*37f0*/  LD.E R12, desc[UR10][R12.64+0x9f60] ;  /* 0x009f600a0c0c7980 */ /* 0x000f30000c101900 */
[----:B------:R-:W5:Y:S04]  /*3800*/  LD.E R35, desc[UR14][R14.64+0x9c40] ;  /* 0x009c400e0e237980 */ /* 0x000f68000c101900 */
[----:B------:R-:W2:Y:S01]  /*3810*/  LD.E R34, desc[UR12][R14.64+0x9920] ;  /* 0x0099200c0e227980 */ /* 0x000ea2000c101900 */
[----:B---3--:R-:W-:-:S02]  /*3820*/  IMAD.IADD R27, R18, 0x1, R27 ;  /* 0x00000001121b7824 */ /* 0x008fc400078e021b */
[----:B------:R-:W-:Y:S02]  /*3830*/  VIADD R18, R30, 0x4 ;  /* 0x000000041e127836 */ /* 0x000fe40000000000 */
[----:B------:R-:W-:-:S03]  /*3840*/  IMAD.SHL.U32 R32, R27, 0x4, RZ ;  /* 0x000000041b207824 */ /* 0x000fc600078e00ff */
[----:B------:R-:W-:Y:S02]  /*3850*/  LOP3.LUT R27, R18, 0xffc, RZ, 0xc0, !PT ;  /* 0x00000ffc121b7812 */ /* 0x000fe400078ec0ff */
[C---:B------:R-:W-:Y:S02]  /*3860*/  IADD3 R18, P1, PT, R22.reuse, R19, RZ ;  /* 0x0000001316127210 */ /* 0x040fe40007f3e0ff */
[----:B------:R-:W-:Y:S02]  /*3870*/  IADD3 R26, P2, PT, R22, R27, RZ ;  /* 0x0000001b161a7210 */ /* 0x000fe40007f5e0ff */
[----:B------:R-:W-:Y:S01]  /*3880*/  LOP3.LUT R29, R32, 0xffc, RZ, 0xc0, !PT ;  /* 0x00000ffc201d7812 */ /* 0x000fe200078ec0ff */
[--C-:B------:R-:W-:Y:S02]  /*3890*/  IMAD.X R19, RZ, RZ, R23.reuse, P1 ;  /* 0x000000ffff137224 */ /* 0x100fe400008e0617 */
[----:B------:R-:W-:Y:S01]  /*38a0*/  IMAD.X R27, RZ, RZ, R23, P2 ;  /* 0x000000ffff1b7224 */ /* 0x000fe200010e0617 */
[----:B------:R-:W-:-:S02]  /*38b0*/  IADD3 R28, P1, PT, R22, R29, RZ ;  /* 0x0000001d161c7210 */ /* 0x000fc40007f3e0ff */
[----:B------:R-:W4:Y:S03]  /*38c0*/  LDG.E R18, desc[UR4][R18.64] ;  /* 0x0000000412127981 */ /* 0x000f26000c1e1900 */
[----:B------:R-:W-:Y:S01]  /*38d0*/  IMAD.X R29, RZ, RZ, R23, P1 ;  /* 0x000000ffff1d7224 */ /* 0x000fe200008e0617 */
[----:B------:R-:W4:Y:S04]  /*38e0*/  LDG.E R27, desc[UR6][R26.64] ;  /* 0x000000061a1b7981 */ /* 0x000f28000c1e1900 */
[----:B------:R-:W5:Y:S01]  /*38f0*/  LDG.E R28, desc[UR8][R28.64] ;  /* 0x000000081c1c7981 */ /* 0x000f62000c1e1900 */
[----:B------:R-:W-:Y:S02]  /*3900*/  R2UR UR4, R20 ;  /* 0x00000000140472ca */ /* 0x000fe400000e0000 */
[----:B------:R-:W-:-:S02]  /*3910*/  R2UR UR5, R21 ;  /* 0x00000000150572ca */ /* 0x000fc400000e0000 */
[----:B----4-:R-:W-:Y:S02]  /*3920*/  LOP3.LUT R33, R27, R12, R18, 0x78, !PT ;  /* 0x0000000c1b217212 */ /* 0x010fe400078e7812 */
[----:B-----5:R-:W-:Y:S02]  /*3930*/  SHF.R.U32.HI R35, RZ, R35, R28 ;  /* 0x00000023ff237219 */ /* 0x020fe4000001161c */
[----:B--2---:R-:W-:-:S04]  /*3940*/  SHF.L.U32 R34, R33, R34, RZ ;  /* 0x0000002221227219 */ /* 0x004fc800000006ff */
[----:B------:R-:W-:Y:S01]  /*3950*/  LOP3.LUT R34, R33, R35, R34, 0x96, !PT ;  /* 0x0000002321227212 */ /* 0x000fe200078e9622 */
[----:B------:R-:W-:-:S04]  /*3960*/  IMAD.WIDE R18, R31, 0x3c, R14 ;  /* 0x0000003c1f127825 */ /* 0x000fc800078e020e */
[----:B------:R-:W-:-:S05]  /*3970*/  IMAD.SHL.U32 R33, R34, 0x4, RZ ;  /* 0x0000000422217824 */ /* 0x000fca00078e00ff */
[----:B------:R-:W-:-:S04]  /*3980*/  LOP3.LUT R33, R33, 0x3c, RZ, 0xc0, !PT ;  /* 0x0000003c21217812 */ /* 0x000fc800078ec0ff */
[----:B-1----:R-:W-:-:S05]  /*3990*/  IADD3 R12, P1, PT, R18, R33, RZ ;  /* 0x00000021120c7210 */ /* 0x002fca0007f3e0ff */
[----:B------:R-:W-:-:S06]  /*39a0*/  IMAD.X R13, RZ, RZ, R19, P1 ;  /* 0x000000ffff0d7224 */ /* 0x000fcc00008e0613 */
[----:B------:R-:W2:Y:S01]  /*39b0*/  LD.E R13, desc[UR4][R12.64+0x320] ;  /* 0x000320040c0d7980 */ /* 0x000ea2000c101900 */
[----:B------:R-:W-:Y:S02]  /*39c0*/  VIADD R30, R30, 0x57c ;  /* 0x0000057c1e1e7836 */ /* 0x000fe40000000000 */
[----:B------:R-:W-:Y:S01]  /*39d0*/  VIADD R32, R32, 0xfffffffc ;  /* 0xfffffffc20207836 */ /* 0x000fe20000000000 */
[----:B------:R-:W-:Y:S02]  /*39e0*/  R2UR UR4, R20 ;  /* 0x00000000140472ca */ /* 0x000fe400000e0000 */
[----:B------:R-:W-:Y:S02]  /*39f0*/  LOP3.LUT R15, R30, 0xffc, RZ, 0xc0, !PT ;  /* 0x00000ffc1e0f7812 */ /* 0x000fe400078ec0ff */
[----:B------:R-:W-:Y:S02]  /*3a00*/  LOP3.LUT R27, R32, 0xffc, RZ, 0xc0, !PT ;  /* 0x00000ffc201b7812 */ /* 0x000fe400078ec0ff */
[----:B------:R-:W-:-:S02]  /*3a10*/  R2UR UR5, R21 ;  /* 0x00000000150572ca */ /* 0x000fc400000e0000 */
[----:B------:R-:W-:Y:S02]  /*3a20*/  R2UR UR6, R20 ;  /* 0x00000000140672ca */ /* 0x000fe400000e0000 */
[----:B------:R-:W-:Y:S02]  /*3a30*/  R2UR UR7, R21 ;  /* 0x00000000150772ca */ /* 0x000fe400000e0000 */
[C---:B------:R-:W-:Y:S02]  /*3a40*/  IADD3 R14, P1, PT, R22.reuse, R15, RZ ;  /* 0x0000000f160e7210 */ /* 0x040fe40007f3e0ff */
[----:B------:R-:W-:-:S03]  /*3a50*/  IADD3 R26, P2, PT, R22, R27, RZ ;  /* 0x0000001b161a7210 */ /* 0x000fc60007f5e0ff */
[--C-:B------:R-:W-:Y:S02]  /*3a60*/  IMAD.X R15, RZ, RZ, R23.reuse, P1 ;  /* 0x000000ffff0f7224 */ /* 0x100fe400008e0617 */
[----:B------:R-:W-:Y:S01]  /*3a70*/  IMAD.X R27, RZ, RZ, R23, P2 ;  /* 0x000000ffff1b7224 */ /* 0x000fe200010e0617 */
[----:B--2---:R-:W-:-:S05]  /*3a80*/  LOP3.LUT R29, R34, R13, RZ, 0x3c, !PT ;  /* 0x0000000d221d7212 */ /* 0x004fca00078e3cff */
[----:B------:R0:W-:Y:S04]  /*3a90*/  STG.E desc[UR4][R14.64], R29 ;  /* 0x0000001d0e007986 */ /* 0x0001e8000c101904 */
[----:B------:R-:W2:Y:S01]  /*3aa0*/  LDG.E R26, desc[UR6][R26.64] ;  /* 0x000000061a1a7981 */ /* 0x000ea2000c1e1900 */
[C---:B------:R-:W-:Y:S02]  /*3ab0*/  R2UR UR4, R20.reuse ;  /* 0x00000000140472ca */ /* 0x040fe400000e0000 */
[C---:B------:R-:W-:Y:S02]  /*3ac0*/  R2UR UR5, R21.reuse ;  /* 0x00000000150572ca */ /* 0x040fe400000e0000 */
[----:B------:R-:W-:Y:S02]  /*3ad0*/  @!P0 R2UR UR6, R20 ;  /* 0x00000000140682ca */ /* 0x000fe400000e0000 */
[----:B------:R-:W-:-:S02]  /*3ae0*/  @!P0 R2UR UR7, R21 ;  /* 0x00000000150782ca */ /* 0x000fc400000e0000 */
        /* <DEDUP_REMOVED lines=8> */
[----:B------:R-:W2:Y:S01]  /*3b70*/  LD.E R12, desc[UR4][R12.64+0x3520] ;  /* 0x003520040c0c7980 */ /* 0x000ea2000c101900 */
[----:B------:R-:W-:Y:S06]  /*3b80*/  BAR.SYNC.DEFER_BLOCKING 0x0 ;  /* 0x0000000000007b1d */ /* 0x000fec0000010000 */
[----:B0-----:R-:W3:Y:S01]  /*3b90*/  @!P0 LDG.E R15, desc[UR6][R22.64+0x1000] ;  /* 0x00100006160f8981 */ /* 0x001ee2000c1e1900 */
[----:B------:R-:W-:Y:S02]  /*3ba0*/  @!P0 R2UR UR4, R20 ;  /* 0x00000000140482ca */ /* 0x000fe400000e0000 */
[----:B------:R-:W-:-:S02]  /*3bb0*/  @!P0 R2UR UR5, R21 ;  /* 0x00000000150582ca */ /* 0x000fc400000e0000 */
[----:B------:R-:W-:Y:S02]  /*3bc0*/  R2UR UR6, R20 ;  /* 0x00000000140672ca */ /* 0x000fe400000e0000 */
[----:B------:R-:W-:Y:S01]  /*3bd0*/  R2UR UR7, R21 ;  /* 0x00000000150772ca */ /* 0x000fe200000e0000 */
[----:B---3--:R-:W-:-:S05]  /*3be0*/  @!P0 IMAD.IADD R15, R10, 0x1, R15 ;  /* 0x000000010a0f8824 */ /* 0x008fca00078e020f */
[----:B------:R-:W-:-:S05]  /*3bf0*/  @!P0 LOP3.LUT R19, R15, 0x3ff, RZ, 0xc0, !PT ;  /* 0x000003ff0f138812 */ /* 0x000fca00078ec0ff */
[----:B------:R0:W-:Y:S01]  /*3c00*/  @!P0 STG.E desc[UR4][R22.64+0x1000], R19 ;  /* 0x0010001316008986 */ /* 0x0001e2000c101904 */
[----:B------:R-:W-:Y:S06]  /*3c10*/  BAR.SYNC.DEFER_BLOCKING 0x0 ;  /* 0x0000000000007b1d */ /* 0x000fec0000010000 */
[----:B------:R-:W3:Y:S01]  /*3c20*/  LD.E.64 R14, desc[UR6][R4.64] ;  /* 0x00000006040e7980 */ /* 0x000ee2000c101b00 */
[----:B--2---:R-:W-:Y:S01]  /*3c30*/  LOP3.LUT R29, R12, R29, RZ, 0x3c, !PT ;  /* 0x0000001d0c1d7212 */ /* 0x004fe200078e3cff */
[----:B------:R-:W-:-:S03]  /*3c40*/  IMAD.MOV.U32 R18, RZ, RZ, 0x2f800000 ;  /* 0x2f800000ff127424 */ /* 0x000fc600078e00ff */
[----:B------:R-:W-:-:S05]  /*3c50*/  I2FP.F32.U32 R29, R29 ;  /* 0x0000001d001d7245 */ /* 0x000fca0000201000 */
[----:B------:R-:W-:-:S04]  /*3c60*/  FFMA R29, R29, R18, 1.1641532182693481445e-10 ;  /* 0x2f0000001d1d7423 */ /* 0x000fc80000000012 */
[----:B------:R-:W1:Y:S01]  /*3c70*/  F2F.F64.F32 R12, R29 ;  /* 0x0000001d000c7310 */ /* 0x000e620000201800 */
[----:B------:R-:W-:-:S04]  /*3c80*/  LOP3.LUT R11, R11, R0, RZ, 0x3c, !PT ;  /* 0x000000000b0b7212 */ /* 0x000fc800078e3cff */
[----:B------:R-:W-:Y:S01]  /*3c90*/  I2FP.F32.U32 R11, R11 ;  /* 0x0000000b000b7245 */ /* 0x000fe20000201000 */
[----:B-1----:R-:W-:-:S04]  /*3ca0*/  DMUL R26, R12, R24 ;  /* 0x000000180c1a7228 */ /* 0x002fc80000000000 */
[----:B------:R-:W-:-:S04]  /*3cb0*/  FFMA R11, R11, R18, 1.1641532182693481445e-10 ;  /* 0x2f0000000b0b7423 */ /* 0x000fc80000000012 */
[----:B------:R0:W1:Y:S01]  /*3cc0*/  F2F.F64.F32 R12, R11 ;  /* 0x0000000b000c7310 */ /* 0x0000620000201800 */
[----:B------:R-:W-:Y:S01]  /*3cd0*/  BSSY.RECONVERGENT B0, `(.L_x_39) ;  /* 0x0000010000007945 */ /* 0x000fe20003800200 */
[----:B------:R-:W-:Y:S01]  /*3ce0*/  IMAD.MOV.U32 R0, RZ, RZ, RZ ;  /* 0x000000ffff007224 */ /* 0x000fe200078e00ff */
[----:B---3--:R-:W-:-:S14]  /*3cf0*/  DSETP.GEU.AND P0, PT, R14, R26, PT ;  /* 0x0000001a0e00722a */ /* 0x008fdc0003f0e000 */
[----:B01----:R-:W-:Y:S05]  /*3d00*/  @P0 BRA `(.L_x_40) ;  /* 0x0000000000300947 */ /* 0x003fea0003800000 */
[----:B------:R-:W-:Y:S01]  /*3d10*/  BSSY.RECONVERGENT B1, `(.L_x_40) ;  /* 0x000000b000017945 */ /* 0x000fe20003800200 */
[----:B------:R-:W-:-:S07]  /*3d20*/  IMAD.MOV.U32 R11, RZ, RZ, RZ ;  /* 0x000000ffff0b7224 */ /* 0x000fce00078e00ff */
.L_x_41:
[----:B------:R-:W-:Y:S01]  /*3d30*/  R2UR UR4, R20 ;  /* 0x00000000140472ca */ /* 0x000fe200000e0000 */
[----:B------:R-:W-:Y:S01]  /*3d40*/  IMAD.WIDE.U32 R18, R11, 0x8, R4 ;  /* 0x000000080b127825 */ /* 0x000fe200078e0004 */
[----:B------:R-:W-:-:S13]  /*3d50*/  R2UR UR5, R21 ;  /* 0x00000000150572ca */ /* 0x000fda00000e0000 */
[----:B------:R-:W2:Y:S01]  /*3d60*/  LD.E.64 R18, desc[UR4][R18.64+0x8] ;  /* 0x0000080412127980 */ /* 0x000ea2000c101b00 */
[----:B------:R-:W-:-:S04]  /*3d70*/  VIADD R0, R11, 0x1 ;  /* 0x000000010b007836 */ /* 0x000fc80000000000 */
[----:B------:R-:W-:Y:S01]  /*3d80*/  IMAD.MOV.U32 R11, RZ, RZ, R0 ;  /* 0x000000ffff0b7224 */ /* 0x000fe200078e0000 */
[----:B--2---:R-:W-:-:S08]  /*3d90*/  DADD R14, R18, R14 ;  /* 0x00000000120e7229 */ /* 0x004fd0000000000e */
[----:B------:R-:W-:-:S14]  /*3da0*/  DSETP.GEU.AND P0, PT, R14, R26, PT ;  /* 0x0000001a0e00722a */ /* 0x000fdc0003f0e000 */
[----:B------:R-:W-:Y:S05]  /*3db0*/  @!P0 BRA `(.L_x_41) ;  /* 0xfffffffc00dc8947 */ /* 0x000fea000383ffff */
[----:B------:R-:W-:Y:S05]  /*3dc0*/  BSYNC.RECONVERGENT B1 ;  /* 0x0000000000017941 */ /* 0x000fea0003800200 */
.L_x_40:
[----:B------:R-:W-:Y:S05]  /*3dd0*/  BSYNC.RECONVERGENT B0 ;  /* 0x0000000000007941 */ /* 0x000fea0003800200 */
.L_x_39:
[----:B------:R-:W-:Y:S01]  /*3de0*/  ISETP.GT.AND P0, PT, R13, 0xfffff, PT ;  /* 0x000fffff0d00780c */ /* 0x000fe20003f04270 */
[----:B------:R-:W-:Y:S01]  /*3df0*/  IMAD.MOV.U32 R11, RZ, RZ, R13 ;  /* 0x000000ffff0b7224 */ /* 0x000fe200078e000d */
[----:B------:R-:W-:Y:S01]  /*3e00*/  BSSY.RECONVERGENT B0, `(.L_x_42) ;  /* 0x0000051000007945 */ /* 0x000fe20003800200 */
[----:B------:R-:W-:Y:S02]  /*3e10*/  IMAD.MOV.U32 R14, RZ, RZ, R12 ;  /* 0x000000ffff0e7224 */ /* 0x000fe400078e000c */
[----:B------:R-:W-:-:S08]  /*3e20*/  IMAD.MOV.U32 R32, RZ, RZ, -0x3ff ;  /* 0xfffffc01ff207424 */ /* 0x000fd000078e00ff */
[----:B------:R-:W-:Y:S01]  /*3e30*/  @!P0 DMUL R12, R12, 1.80143985094819840000e+16 ;  /* 0x435000000c0c8828 */ /* 0x000fe20000000000 */
[----:B------:R-:W-:-:S09]  /*3e40*/  @!P0 IMAD.MOV.U32 R32, RZ, RZ, -0x435 ;  /* 0xfffffbcbff208424 */ /* 0x000fd200078e00ff */
[----:B------:R-:W-:Y:S02]  /*3e50*/  @!P0 IMAD.MOV.U32 R11, RZ, RZ, R13 ;  /* 0x000000ffff0b8224 */ /* 0x000fe400078e000d */
[----:B------:R-:W-:Y:S02]  /*3e60*/  @!P0 IMAD.MOV.U32 R14, RZ, RZ, R12 ;  /* 0x000000ffff0e8224 */ /* 0x000fe400078e000c */
[----:B------:R-:W-:-:S05]  /*3e70*/  VIADD R15, R11, 0xffffffff ;  /* 0xffffffff0b0f7836 */ /* 0x000fca0000000000 */
[----:B------:R-:W-:-:S13]  /*3e80*/  ISETP.GT.U32.AND P1, PT, R15, 0x7feffffe, PT ;  /* 0x7feffffe0f00780c */ /* 0x000fda0003f24070 */
[----:B------:R-:W-:Y:S05]  /*3e90*/  @P1 BRA `(.L_x_43) ;  /* 0x0000000400041947 */ /* 0x000fea0003800000 */
[----:B------:R-:W-:Y:S01]  /*3ea0*/  LOP3.LUT R12, R11, 0xfffff, RZ, 0xc0, !PT ;  /* 0x000fffff0b0c7812 */ /* 0x000fe200078ec0ff */
[----:B------:R-:W-:Y:S01]  /*3eb0*/  IMAD.MOV.U32 R18, RZ, RZ, RZ ;  /* 0x000000ffff127224 */ /* 0x000fe200078e00ff */
[----:B------:R-:W-:Y:S01]  /*3ec0*/  UMOV UR4, 0x3ae80f1e ;  /* 0x3ae80f1e00047882 */ /* 0x000fe20000000000 */
[----:B------:R-:W-:Y:S01]  /*3ed0*/  IMAD.MOV.U32 R30, RZ, RZ, -0x748574fc ;  /* 0x8b7a8b04ff1e7424 */ /* 0x000fe200078e00ff */
[----:B------:R-:W-:Y:S01]  /*3ee0*/  LOP3.LUT R13, R12, 0x3ff00000, RZ, 0xfc, !PT ;  /* 0x3ff000000c0d7812 */ /* 0x000fe200078efcff */
[----:B------:R-:W-:Y:S01]  /*3ef0*/  IMAD.MOV.U32 R12, RZ, RZ, R14 ;  /* 0x000000ffff0c7224 */ /* 0x000fe200078e000e */
[----:B------:R-:W-:Y:S01]  /*3f00*/  UMOV UR5, 0x3eb1380b ;  /* 0x3eb1380b00057882 */ /* 0x000fe20000000000 */
[----:B------:R-:W-:Y:S01]  /*3f10*/  IMAD.MOV.U32 R31, RZ, RZ, 0x3ed0ee25 ;  /* 0x3ed0ee25ff1f7424 */ /* 0x000fe200078e00ff */
[----:B------:R-:W-:Y:S01]  /*3f20*/  ISETP.GE.U32.AND P0, PT, R13, 0x3ff6a09f, PT ;  /* 0x3ff6a09f0d00780c */ /* 0x000fe20003f06070 */
[----:B------:R-:W-:Y:S01]  /*3f30*/  IMAD.MOV.U32 R33, RZ, RZ, 0x43300000 ;  /* 0x43300000ff217424 */ /* 0x000fe200078e00ff */
[----:B------:R-:W-:Y:S01]  /*3f40*/  LEA.HI R32, R11, R32, RZ, 0xc ;  /* 0x000000200b207211 */ /* 0x000fe200078f60ff */
[----:B------:R-:W-:Y:S01]  /*3f50*/  UMOV UR6, 0x80000000 ;  /* 0x8000000000067882 */ /* 0x000fe20000000000 */
[----:B------:R-:W-:-:S09]  /*3f60*/  UMOV UR7, 0x43300000 ;  /* 0x4330000000077882 */ /* 0x000fd20000000000 */
[----:B------:R-:W-:Y:S02]  /*3f70*/  @P0 VIADD R15, R13, 0xfff00000 ;  /* 0xfff000000d0f0836 */ /* 0x000fe40000000000 */
[----:B------:R-:W-:Y:S02]  /*3f80*/  @P0 VIADD R32, R32, 0x1 ;  /* 0x0000000120200836 */ /* 0x000fe40000000000 */
[----:B------:R-:W-:-:S03]  /*3f90*/  @P0 IMAD.MOV.U32 R13, RZ, RZ, R15 ;  /* 0x000000ffff0d0224 */ /* 0x000fc600078e000f */
[----:B------:R-:W-:-:S03]  /*3fa0*/  LOP3.LUT R32, R32, 0x80000000, RZ, 0x3c, !PT ;  /* 0x8000000020207812 */ /* 0x000fc600078e3cff */
[C---:B------:R-:W-:Y:S02]  /*3fb0*/  DADD R14, R12.reuse, 1 ;  /* 0x3ff000000c0e7429 */ /* 0x040fe40000000000 */
[----:B------:R-:W-:Y:S02]  /*3fc0*/  DADD R12, R12, -1 ;  /* 0xbff000000c0c7429 */ /* 0x000fe40000000000 */
[----:B------:R-:W-:Y:S01]  /*3fd0*/  DADD R32, R32, -UR6 ;  /* 0x8000000620207e29 */ /* 0x000fe20008000000 */
[----:B------:R-:W-:Y:S01]  /*3fe0*/  UMOV UR6, 0xfefa39ef ;  /* 0xfefa39ef00067882 */ /* 0x000fe20000000000 */
[----:B------:R-:W0:Y:S01]  /*3ff0*/  MUFU.RCP64H R19, R15 ;  /* 0x0000000f00137308 */ /* 0x000e220000001800 */
[----:B------:R-:W-:Y:S01]  /*4000*/  UMOV UR7, 0x3fe62e42 ;  /* 0x3fe62e4200077882 */ /* 0x000fe20000000000 */
[----:B0-----:R-:W-:-:S08]  /*4010*/  DFMA R26, -R14, R18, 1 ;  /* 0x3ff000000e1a742b */ /* 0x001fd00000000112 */
[----:B------:R-:W-:-:S08]  /*4020*/  DFMA R26, R26, R26, R26 ;  /* 0x0000001a1a1a722b */ /* 0x000fd0000000001a */
[----:B------:R-:W-:-:S08]  /*4030*/  DFMA R26, R18, R26, R18 ;  /* 0x0000001a121a722b */ /* 0x000fd00000000012 */
[----:B------:R-:W-:-:S08]  /*4040*/  DMUL R18, R12, R26 ;  /* 0x0000001a0c127228 */ /* 0x000fd00000000000 */
[----:B------:R-:W-:-:S08]  /*4050*/  DFMA R18, R12, R26, R18 ;  /* 0x0000001a0c12722b */ /* 0x000fd00000000012 */
[----:B------:R-:W-:-:S08]  /*4060*/  DMUL R28, R18, R18 ;  /* 0x00000012121c7228 */ /* 0x000fd00000000000 */
[----:B------:R-:W-:Y:S01]  /*4070*/  DFMA R14, R28, UR4, R30 ;  /* 0x000000041c0e7c2b */ /* 0x000fe2000800001e */
[----:B------:R-:W-:Y:S01]  /*4080*/  UMOV UR4, 0x9f02676f ;  /* 0x9f02676f00047882 */ /* 0x000fe20000000000 */
[----:B------:R-:W-:Y:S01]  /*4090*/  UMOV UR5, 0x3ef3b266 ;  /* 0x3ef3b26600057882 */ /* 0x000fe20000000000 */
[----:B------:R-:W-:-:S05]  /*40a0*/  DADD R30, R12, -R18 ;  /* 0x000000000c1e7229 */ /* 0x000fca0000000812 */
[----:B------:R-:W-:Y:S01]  /*40b0*/  DFMA R14, R28, R14, UR4 ;  /* 0x000000041c0e7e2b */ /* 0x000fe2000800000e */
[----:B------:R-:W-:Y:S01]  /*40c0*/  UMOV UR4, 0xa9ab0956 ;  /* 0xa9ab095600047882 */ /* 0x000fe20000000000 */
[----:B------:R-:W-:Y:S01]  /*40d0*/  UMOV UR5, 0x3f1745cb ;  /* 0x3f1745cb00057882 */ /* 0x000fe20000000000 */
[----:B------:R-:W-:-:S05]  /*40e0*/  DADD R30, R30, R30 ;  /* 0x000000001e1e7229 */ /* 0x000fca000000001e */
[----:B------:R-:W-:Y:S01]  /*40f0*/  DFMA R14, R28, R14, UR4 ;  /* 0x000000041c0e7e2b */ /* 0x000fe2000800000e */
[----:B------:R-:W-:Y:S01]  /*4100*/  UMOV UR4, 0x2d1b5154 ;  /* 0x2d1b515400047882 */ /* 0x000fe20000000000 */
[----:B------:R-:W-:Y:S01]  /*4110*/  UMOV UR5, 0x3f3c71c7 ;  /* 0x3f3c71c700057882 */ /* 0x000fe20000000000 */
[----:B------:R-:W-:Y:S02]  /*4120*/  DFMA R30, R12, -R18, R30 ;  /* 0x800000120c1e722b */ /* 0x000fe4000000001e */
[----:B------:R-:W-:-:S03]  /*4130*/  DFMA R12, R32, UR6, R18 ;  /* 0x00000006200c7c2b */ /* 0x000fc60008000012 */
[----:B------:R-:W-:Y:S01]  /*4140*/  DFMA R14, R28, R14, UR4 ;  /* 0x000000041c0e7e2b */ /* 0x000fe2000800000e */
[----:B------:R-:W-:Y:S01]  /*4150*/  UMOV UR4, 0x923be72d ;  /* 0x923be72d00047882 */ /* 0x000fe20000000000 */
[----:B------:R-:W-:Y:S01]  /*4160*/  UMOV UR5, 0x3f624924 ;  /* 0x3f62492400057882 */ /* 0x000fe20000000000 */
[----:B------:R-:W-:-:S05]  /*4170*/  DMUL R30, R26, R30 ;  /* 0x0000001e1a1e7228 */ /* 0x000fca0000000000 */
[----:B------:R-:W-:Y:S01]  /*4180*/  DFMA R14, R28, R14, UR4 ;  /* 0x000000041c0e7e2b */ /* 0x000fe2000800000e */
[----:B------:R-:W-:Y:S01]  /*4190*/  UMOV UR4, 0x9999a3c4 ;  /* 0x9999a3c400047882 */ /* 0x000fe20000000000 */
[----:B------:R-:W-:-:S06]  /*41a0*/  UMOV UR5, 0x3f899999 ;  /* 0x3f89999900057882 */ /* 0x000fcc0000000000 */
[----:B------:R-:W-:Y:S01]  /*41b0*/  DFMA R14, R28, R14, UR4 ;  /* 0x000000041c0e7e2b */ /* 0x000fe2000800000e */
[----:B------:R-:W-:Y:S01]  /*41c0*/  UMOV UR4, 0x55555554 ;  /* 0x5555555400047882 */ /* 0x000fe20000000000 */
[----:B------:R-:W-:-:S06]  /*41d0*/  UMOV UR5, 0x3fb55555 ;  /* 0x3fb5555500057882 */ /* 0x000fcc0000000000 */
[----:B------:R-:W-:Y:S01]  /*41e0*/  DFMA R14, R28, R14, UR4 ;  /* 0x000000041c0e7e2b */ /* 0x000fe2000800000e */
[----:B------:R-:W-:Y:S01]  /*41f0*/  UMOV UR4, 0xfefa39ef ;  /* 0xfefa39ef00047882 */ /* 0x000fe20000000000 */
[----:B------:R-:W-:Y:S02]  /*4200*/  UMOV UR5, 0x3fe62e42 ;  /* 0x3fe62e4200057882 */ /* 0x000fe40000000000 */
[----:B------:R-:W-:Y:S01]  /*4210*/  DFMA R34, R32, -UR4, R12 ;  /* 0x8000000420227c2b */ /* 0x000fe2000800000c */
[----:B------:R-:W-:Y:S01]  /*4220*/  UMOV UR4, 0x3b39803f ;  /* 0x3b39803f00047882 */ /* 0x000fe20000000000 */
[----:B------:R-:W-:Y:S02]  /*4230*/  UMOV UR5, 0x3c7abc9e ;  /* 0x3c7abc9e00057882 */ /* 0x000fe40000000000 */
[----:B------:R-:W-:-:S04]  /*4240*/  DMUL R14, R28, R14 ;  /* 0x0000000e1c0e7228 */ /* 0x000fc80000000000 */
[----:B------:R-:W-:-:S04]  /*4250*/  DADD R34, -R18, R34 ;  /* 0x0000000012227229 */ /* 0x000fc80000000122 */
[----:B------:R-:W-:-:S08]  /*4260*/  DFMA R14, R18, R14, R30 ;  /* 0x0000000e120e722b */ /* 0x000fd0000000001e */
[----:B------:R-:W-:-:S08]  /*4270*/  DADD R14, R14, -R34 ;  /* 0x000000000e0e7229 */ /* 0x000fd00000000822 */
[----:B------:R-:W-:-:S08]  /*4280*/  DFMA R14, R32, UR4, R14 ;  /* 0x00000004200e7c2b */ /* 0x000fd0000800000e */
[----:B------:R-:W-:Y:S01]  /*4290*/  DADD R14, R12, R14 ;  /* 0x000000000c0e7229 */ /* 0x000fe2000000000e */
[----:B------:R-:W-:Y:S10]  /*42a0*/  BRA `(.L_x_44) ;  /* 0x0000000000187947 */ /* 0x000ff40003800000 */
.L_x_43:
[----:B------:R-:W-:Y:S01]  /*42b0*/  IMAD.MOV.U32 R14, RZ, RZ, 0x0 ;  /* 0x00000000ff0e7424 */ /* 0x000fe200078e00ff */
[----:B------:R-:W-:Y:S01]  /*42c0*/  LOP3.LUT P0, RZ, R13, 0x7fffffff, RZ, 0xc0, !PT ;  /* 0x7fffffff0dff7812 */ /* 0x000fe2000780c0ff */
[----:B------:R-:W-:-:S06]  /*42d0*/  IMAD.MOV.U32 R15, RZ, RZ, 0x7ff00000 ;  /* 0x7ff00000ff0f7424 */ /* 0x000fcc00078e00ff */
[----:B------:R-:W-:-:S10]  /*42e0*/  DFMA R14, R12, R14, +INF ;  /* 0x7ff000000c0e742b */ /* 0x000fd4000000000e */
[----:B------:R-:W-:Y:S02]  /*42f0*/  FSEL R14, R14, RZ, P0 ;  /* 0x000000ff0e0e7208 */ /* 0x000fe40000000000 */
[----:B------:R-:W-:-:S07]  /*4300*/  FSEL R15, R15, -QNAN , P0 ;  /* 0xfff000000f0f7808 */ /* 0x000fce0000000000 */
.L_x_44:
[----:B------:R-:W-:Y:S05]  /*4310*/  BSYNC.RECONVERGENT B0 ;  /* 0x0000000000007941 */ /* 0x000fea0003800200 */
.L_x_42:
[----:B------:R-:W0:Y:S01]  /*4320*/  MUFU.RCP64H R13, R25 ;  /* 0x00000019000d7308 */ /* 0x000e220000001800 */
[----:B------:R-:W-:Y:S01]  /*4330*/  IMAD.MOV.U32 R12, RZ, RZ, 0x1 ;  /* 0x00000001ff0c7424 */ /* 0x000fe200078e00ff */
[----:B------:R-:W1:Y:S01]  /*4340*/  LDCU UR4, c[0x0][0x388] ;  /* 0x00007100ff0477ac */ /* 0x000e620008000800 */
[----:B------:R-:W-:Y:S01]  /*4350*/  FSETP.GEU.AND P1, PT, |R15|, 6.5827683646048100446e-37, PT ;  /* 0x036000000f00780b */ /* 0x000fe20003f2e200 */
[----:B------:R-:W-:Y:S03]  /*4360*/  BSSY.RECONVERGENT B0, `(.L_x_45) ;  /* 0x0000015000007945 */ /* 0x000fe60003800200 */
[----:B0-----:R-:W-:Y:S01]  /*4370*/  DFMA R18, R12, -R24, 1 ;  /* 0x3ff000000c12742b */ /* 0x001fe20000000818 */
[----:B-1----:R-:W-:-:S07]  /*4380*/  UISETP.GE.AND UP0, UPT, UR4, 0x1, UPT ;  /* 0x000000010400788c */ /* 0x002fce000bf06270 */
[----:B------:R-:W-:-:S08]  /*4390*/  DFMA R18, R18, R18, R18 ;  /* 0x000000121212722b */ /* 0x000fd00000000012 */
[----:B------:R-:W-:-:S08]  /*43a0*/  DFMA R18, R12, R18, R12 ;  /* 0x000000120c12722b */ /* 0x000fd0000000000c */
[----:B------:R-:W-:-:S08]  /*43b0*/  DFMA R12, R18, -R24, 1 ;  /* 0x3ff00000120c742b */ /* 0x000fd00000000818 */
[----:B------:R-:W-:-:S08]  /*43c0*/  DFMA R12, R18, R12, R18 ;  /* 0x0000000c120c722b */ /* 0x000fd00000000012 */
[----:B------:R-:W-:-:S08]  /*43d0*/  DMUL R18, R12, R14 ;  /* 0x0000000e0c127228 */ /* 0x000fd00000000000 */
[----:B------:R-:W-:-:S08]  /*43e0*/  DFMA R26, R18, -R24, R14 ;  /* 0x80000018121a722b */ /* 0x000fd0000000000e */
[----:B------:R-:W-:-:S10]  /*43f0*/  DFMA R12, R12, R26, R18 ;  /* 0x0000001a0c0c722b */ /* 0x000fd40000000012 */
[----:B------:R-:W-:-:S05]  /*4400*/  FFMA R11, RZ, R25, R13 ;  /* 0x00000019ff0b7223 */ /* 0x000fca000000000d */
[----:B------:R-:W-:-:S13]  /*4410*/  FSETP.GT.AND P0, PT, |R11|, 1.469367938527859385e-39, PT ;  /* 0x001000000b00780b */ /* 0x000fda0003f04200 */
[----:B------:R-:W-:Y:S05]  /*4420*/  @P0 BRA P1, `(.L_x_46) ;  /* 0x0000000000200947 */ /* 0x000fea0000800000 */
[----:B------:R-:W-:Y:S01]  /*4430*/  IMAD.MOV.U32 R30, RZ, RZ, R14 ;  /* 0x000000ffff1e7224 */ /* 0x000fe200078e000e */
[----:B------:R-:W-:Y:S01]  /*4440*/  MOV R33, 0x4490 ;  /* 0x0000449000217802 */ /* 0x000fe20000000f00 */
[----:B------:R-:W-:Y:S02]  /*4450*/  IMAD.MOV.U32 R31, RZ, RZ, R15 ;  /* 0x000000ffff1f7224 */ /* 0x000fe400078e000f */
[----:B------:R-:W-:Y:S02]  /*4460*/  IMAD.MOV.U32 R12, RZ, RZ, R24 ;  /* 0x000000ffff0c7224 */ /* 0x000fe400078e0018 */
[----:B------:R-:W-:-:S07]  /*4470*/  IMAD.MOV.U32 R13, RZ, RZ, R25 ;  /* 0x000000ffff0d7224 */ /* 0x000fce00078e0019 */
[----:B------:R-:W-:Y:S05]  /*4480*/  CALL.REL.NOINC `($__internal_0_$__cuda_sm20_div_rn_f64_full) ;  /* 0x0000000800687944 */ /* 0x000fea0003c00000 */
[----:B------:R-:W-:Y:S02]  /*4490*/  IMAD.MOV.U32 R12, RZ, RZ, R24 ;  /* 0x000000ffff0c7224 */ /* 0x000fe400078e0018 */
[----:B------:R-:W-:-:S07]  /*44a0*/  IMAD.MOV.U32 R13, RZ, RZ, R25 ;  /* 0x000000ffff0d7224 */ /* 0x000fce00078e0019 */
.L_x_46:
[----:B------:R-:W-:Y:S05]  /*44b0*/  BSYNC.RECONVERGENT B0 ;  /* 0x0000000000007941 */ /* 0x000fea0003800200 */
.L_x_45:
[----:B------:R-:W-:Y:S01]  /*44c0*/  DADD R16, -R12, R16 ;  /* 0x000000000c107229 */ /* 0x000fe20000000110 */
[----:B------:R-:W-:Y:S10]  /*44d0*/  BRA.U !UP0, `(.L_x_47) ;  /* 0x0000000908447547 */ /* 0x000ff4000b800000 */
[----:B------:R-:W0:Y:S01]  /*44e0*/  LDC R11, c[0x0][0x388] ;  /* 0x0000e200ff0b7b82 */ /* 0x000e220000000800 */
[----:B------:R-:W-:Y:S01]  /*44f0*/  IMAD.MOV.U32 R29, RZ, RZ, RZ ;  /* 0x000000ffff1d7224 */ /* 0x000fe200078e00ff */
[----:B0-----:R-:W-:-:S13]  /*4500*/  ISETP.GE.U32.AND P0, PT, R11, 0x8, PT ;  /* 0x000000080b00780c */ /* 0x001fda0003f06070 */
[----:B------:R-:W-:Y:S05]  /*4510*/  @!P0 BRA `(.L_x_48) ;  /* 0x0000000000e88947 */ /* 0x000fea0003800000 */
[----:B------:R-:W-:-:S05]  /*4520*/  UMOV UR4, URZ ;  /* 0x000000ff00047c82 */ /* 0x000fca0008000000 */
.L_x_49:
[----:B0-----:R-:W0:Y:S01]  /*4530*/  LDC R33, c[0x0][0x3b8] ;  /* 0x0000ee00ff217b82 */ /* 0x001e220000000800 */
[----:B------:R-:W-:Y:S01]  /*4540*/  R2UR UR6, R20 ;  /* 0x00000000140672ca */ /* 0x000fe200000e0000 */
[----:B------:R-:W-:Y:S01]  /*4550*/  IMAD R19, R0, R11, UR4 ;  /* 0x0000000400137e24 */ /* 0x000fe2000f8e020b */
[C---:B------:R-:W-:Y:S02]  /*4560*/  R2UR UR7, R21.reuse ;  /* 0x00000000150772ca */ /* 0x040fe400000e0000 */
[----:B------:R-:W-:Y:S02]  /*4570*/  R2UR UR8, R20 ;  /* 0x00000000140872ca */ /* 0x000fe400000e0000 */
[----:B------:R-:W-:Y:S01]  /*4580*/  R2UR UR9, R21 ;  /* 0x00000000150972ca */ /* 0x000fe200000e0000 */
[----:B------:R-:W1:Y:S08]  /*4590*/  LDC.64 R12, c[0x0][0x3a0] ;  /* 0x0000e800ff0c7b82 */ /* 0x000e700000000a00 */
[----:B------:R-:W2:Y:S01]  /*45a0*/  LDC.64 R14, c[0x0][0x380] ;  /* 0x0000e000ff0e7b82 */ /* 0x000ea20000000a00 */
[----:B0-----:R-:W-:-:S02]  /*45b0*/  IMAD R25, R33, UR4, R2 ;  /* 0x0000000421197c24 */ /* 0x001fc4000f8e0202 */
[----:B-1----:R-:W-:-:S05]  /*45c0*/  IMAD.WIDE R12, R19, 0x4, R12 ;  /* 0x00000004130c7825 */ /* 0x002fca00078e020c */
[----:B------:R-:W3:Y:S01]  /*45d0*/  LDG.E R18, desc[UR6][R12.64] ;  /* 0x000000060c127981 */ /* 0x000ee2000c1e1900 */
[----:B--2---:R-:W-:-:S05]  /*45e0*/  IMAD.WIDE R14, R25, 0x4, R14 ;  /* 0x00000004190e7825 */ /* 0x004fca00078e020e */
[----:B------:R-:W3:Y:S01]  /*45f0*/  LDG.E R19, desc[UR8][R14.64] ;  /* 0x000000080e137981 */ /* 0x000ee2000c1e1900 */
[----:B------:R-:W-:Y:S02]  /*4600*/  R2UR UR10, R20 ;  /* 0x00000000140a72ca */ /* 0x000fe400000e0000 */
[----:B------:R-:W-:Y:S01]  /*4610*/  R2UR UR11, R21 ;  /* 0x00000000150b72ca */ /* 0x000fe200000e0000 */
[----:B---3--:R-:W-:Y:S02]  /*4620*/  IMAD.IADD R27, R18, 0x1, R19 ;  /* 0x00000001121b7824 */ /* 0x008fe400078e0213 */
[----:B------:R-:W-:-:S03]  /*4630*/  IMAD.WIDE R18, R33, 0x4, R14 ;  /* 0x0000000421127825 */ /* 0x000fc600078e020e */
[----:B------:R0:W-:Y:S04]  /*4640*/  STG.E desc[UR6][R14.64], R27 ;  /* 0x0000001b0e007986 */ /* 0x0001e8000c101906 */
[----:B------:R-:W2:Y:S04]  /*4650*/  LDG.E R24, desc[UR8][R12.64+0x4] ;  /* 0x000004080c187981 */ /* 0x000ea8000c1e1900 */
[----:B------:R-:W2:Y:S02]  /*4660*/  LDG.E R25, desc[UR10][R18.64] ;  /* 0x0000000a12197981 */ /* 0x000ea4000c1e1900 */
[----:B--2---:R-:W-:-:S02]  /*4670*/  IMAD.IADD R29, R24, 0x1, R25 ;  /* 0x00000001181d7824 */ /* 0x004fc400078e0219 */
[----:B------:R-:W-:-:S03]  /*4680*/  IMAD.WIDE R24, R33, 0x4, R18 ;  /* 0x0000000421187825 */ /* 0x000fc600078e0212 */
[----:B------:R1:W-:Y:S04]  /*4690*/  STG.E desc[UR6][R18.64], R29 ;  /* 0x0000001d12007986 */ /* 0x0003e8000c101906 */
[----:B------:R-:W2:Y:S04]  /*46a0*/  LDG.E R26, desc[UR8][R12.64+0x8] ;  /* 0x000008080c1a7981 */ /* 0x000ea8000c1e1900 */
[----:B------:R-:W2:Y:S01]  /*46b0*/  LDG.E R31, desc[UR10][R24.64] ;  /* 0x0000000a181f7981 */ /* 0x000ea2000c1e1900 */
[----:B0-----:R-:W-:-:S04]  /*46c0*/  IMAD.WIDE R14, R33, 0x4, R24 ;  /* 0x00000004210e7825 */ /* 0x001fc800078e0218 */
[----:B--2---:R-:W-:-:S05]  /*46d0*/  IMAD.IADD R31, R26, 0x1, R31 ;  /* 0x000000011a1f7824 */ /* 0x004fca00078e021f */
[----:B------:R0:W-:Y:S04]  /*46e0*/  STG.E desc[UR6][R24.64], R31 ;  /* 0x0000001f18007986 */ /* 0x0001e8000c101906 */
[----:B------:R-:W2:Y:S04]  /*46f0*/  LDG.E R26, desc[UR8][R12.64+0xc] ;  /* 0x00000c080c1a7981 */ /* 0x000ea8000c1e1900 */
[----:B------:R-:W2:Y:S01]  /*4700*/  LDG.E R27, desc[UR10][R14.64] ;  /* 0x0000000a0e1b7981 */ /* 0x000ea2000c1e1900 */
[----:B-1----:R-:W-:-:S04]  /*4710*/  IMAD.WIDE R18, R33, 0x4, R14 ;  /* 0x0000000421127825 */ /* 0x002fc800078e020e */
[----:B--2---:R-:W-:-:S05]  /*4720*/  IMAD.IADD R27, R26, 0x1, R27 ;  /* 0x000000011a1b7824 */ /* 0x004fca00078e021b */
        /* <DEDUP_REMOVED lines=13> */
[----:B0-----:R-:W-:Y:S01]  /*4800*/  IMAD.WIDE R18, R33, 0x4, R14 ;  /* 0x0000000421127825 */ /* 0x001fe200078e020e */
[----:B------:R-:W-:Y:S01]  /*4810*/  UIADD3 UR4, UPT, UPT, UR4, 0x8, URZ ;  /* 0x0000000804047890 */ /* 0x000fe2000fffe0ff */
[----:B-1----:R-:W-:-:S02]  /*4820*/  LOP3.LUT R24, R11, 0x7ffffff8, RZ, 0xc0, !PT ;  /* 0x7ffffff80b187812 */ /* 0x002fc400078ec0ff */
[----:B--2---:R-:W-:-:S05]  /*4830*/  IMAD.IADD R27, R26, 0x1, R27 ;  /* 0x000000011a1b7824 */ /* 0x004fca00078e021b */
[----:B------:R0:W-:Y:S04]  /*4840*/  STG.E desc[UR6][R14.64], R27 ;  /* 0x0000001b0e007986 */ /* 0x0001e8000c101906 */
[----:B------:R-:W2:Y:S04]  /*4850*/  LDG.E R26, desc[UR8][R12.64+0x1c] ;  /* 0x00001c080c1a7981 */ /* 0x000ea8000c1e1900 */
[----:B------:R-:W2:Y:S01]  /*4860*/  LDG.E R29, desc[UR10][R18.64] ;  /* 0x0000000a121d7981 */ /* 0x000ea2000c1e1900 */
[----:B------:R-:W-:Y:S01]  /*4870*/  ISETP.NE.AND P0, PT, R24, UR4, PT ;  /* 0x0000000418007c0c */ /* 0x000fe2000bf05270 */
[----:B--2---:R-:W-:-:S05]  /*4880*/  IMAD.IADD R29, R26, 0x1, R29 ;  /* 0x000000011a1d7824 */ /* 0x004fca00078e021d */
[----:B------:R0:W-:Y:S07]  /*4890*/  STG.E desc[UR6][R18.64], R29 ;  /* 0x0000001d12007986 */ /* 0x0001ee000c101906 */
[----:B------:R-:W-:Y:S05]  /*48a0*/  @P0 BRA `(.L_x_49) ;  /* 0xfffffffc00200947 */ /* 0x000fea000383ffff */
[----:B0-----:R-:W-:-:S07]  /*48b0*/  IMAD.MOV.U32 R29, RZ, RZ, R24 ;  /* 0x000000ffff1d7224 */ /* 0x001fce00078e0018 */
.L_x_48:
[----:B------:R-:W-:-:S13]  /*48c0*/  LOP3.LUT P0, R12, R11, 0x7, RZ, 0xc0, !PT ;  /* 0x000000070b0c7812 */ /* 0x000fda000780c0ff */
[----:B------:R-:W-:Y:S05]  /*48d0*/  @!P0 BRA `(.L_x_47) ;  /* 0x0000000400448947 */ /* 0x000fea0003800000 */
[----:B------:R-:W-:Y:S01]  /*48e0*/  VIADD R12, R12, 0xffffffff ;  /* 0xffffffff0c0c7836 */ /* 0x000fe20000000000 */
[----:B------:R-:W-:-:S04]  /*48f0*/  LOP3.LUT P1, R28, R11, 0x3, RZ, 0xc0, !PT ;  /* 0x000000030b1c7812 */ /* 0x000fc8000782c0ff */
[----:B------:R-:W-:-:S13]  /*4900*/  ISETP.GE.U32.AND P0, PT, R12, 0x3, PT ;  /* 0x000000030c00780c */ /* 0x000fda0003f06070 */
[----:B------:R-:W-:Y:S05]  /*4910*/  @!P0 BRA `(.L_x_50) ;  /* 0x0000000000848947 */ /* 0x000fea0003800000 */
[----:B------:R-:W0:Y:S01]  /*4920*/  LDC R35, c[0x0][0x3b8] ;  /* 0x0000ee00ff237b82 */ /* 0x000e220000000800 */
[----:B------:R-:W-:Y:S01]  /*4930*/  R2UR UR4, R20 ;  /* 0x00000000140472ca */ /* 0x000fe200000e0000 */
[----:B------:R-:W-:Y:S01]  /*4940*/  IMAD R19, R0, R11, R29 ;  /* 0x0000000b00137224 */ /* 0x000fe200078e021d */
[C---:B------:R-:W-:Y:S02]  /*4950*/  R2UR UR5, R21.reuse ;  /* 0x00000000150572ca */ /* 0x040fe400000e0000 */
[----:B------:R-:W-:Y:S02]  /*4960*/  R2UR UR6, R20 ;  /* 0x00000000140672ca */ /* 0x000fe400000e0000 */
[----:B------:R-:W-:Y:S01]  /*4970*/  R2UR UR7, R21 ;  /* 0x00000000150772ca */ /* 0x000fe200000e0000 */
[----:B------:R-:W1:Y:S08]  /*4980*/  LDC.64 R12, c[0x0][0x3a0] ;  /* 0x0000e800ff0c7b82 */ /* 0x000e700000000a00 */
[----:B------:R-:W2:Y:S01]  /*4990*/  LDC.64 R14, c[0x0][0x380] ;  /* 0x0000e000ff0e7b82 */ /* 0x000ea20000000a00 */
[----:B0-----:R-:W-:-:S02]  /*49a0*/  IMAD R25, R29, R35, R2 ;  /* 0x000000231d197224 */ /* 0x001fc400078e0202 */
        /* <DEDUP_REMOVED lines=21> */
[----:B------:R-:W-:Y:S02]  /*4b00*/  VIADD R29, R29, 0x4 ;  /* 0x000000041d1d7836 */ /* 0x000fe40000000000 */
[----:B--2---:R-:W-:-:S05]  /*4b10*/  IMAD.IADD R27, R26, 0x1, R27 ;  /* 0x000000011a1b7824 */ /* 0x004fca00078e021b */
[----:B------:R1:W-:Y:S02]  /*4b20*/  STG.E desc[UR4][R14.64], R27 ;  /* 0x0000001b0e007986 */ /* 0x0003e4000c101904 */
.L_x_50:
[----:B------:R-:W-:Y:S05]  /*4b30*/  @!P1 BRA `(.L_x_47) ;  /* 0x0000000000ac9947 */ /* 0x000fea0003800000 */
[----:B------:R-:W-:-:S13]  /*4b40*/  ISETP.NE.AND P0, PT, R28, 0x1, PT ;  /* 0x000000011c00780c */ /* 0x000fda0003f05270 */
[----:B-1----:R-:W0:Y:S01]  /*4b50*/  @P0 LDC R25, c[0x0][0x3b8] ;  /* 0x0000ee00ff190b82 */ /* 0x002e220000000800 */
[----:B------:R-:W-:Y:S01]  /*4b60*/  @P0 R2UR UR4, R20 ;  /* 0x00000000140402ca */ /* 0x000fe200000e0000 */
[----:B------:R-:W-:Y:S01]  /*4b70*/  @P0 IMAD R19, R0, R11, R29 ;  /* 0x0000000b00130224 */ /* 0x000fe200078e021d */
[C---:B------:R-:W-:Y:S02]  /*4b80*/  @P0 R2UR UR5, R21.reuse ;  /* 0x00000000150502ca */ /* 0x040fe400000e0000 */
[----:B------:R-:W-:Y:S02]  /*4b90*/  @P0 R2UR UR6, R20 ;  /* 0x00000000140602ca */ /* 0x000fe400000e0000 */
[----:B------:R-:W-:Y:S01]  /*4ba0*/  @P0 R2UR UR7, R21 ;  /* 0x00000000150702ca */ /* 0x000fe200000e0000 */
[----:B------:R-:W1:Y:S08]  /*4bb0*/  @P0 LDC.64 R12, c[0x0][0x3a0] ;  /* 0x0000e800ff0c0b82 */ /* 0x000e700000000a00 */
[----:B------:R-:W2:Y:S01]  /*4bc0*/  @P0 LDC.64 R14, c[0x0][0x380] ;  /* 0x0000e000ff0e0b82 */ /* 0x000ea20000000a00 */
[----:B0-----:R-:W-:-:S02]  /*4bd0*/  @P0 IMAD R27, R29, R25, R2 ;  /* 0x000000191d1b0224 */ /* 0x001fc400078e0202 */
[----:B-1----:R-:W-:-:S05]  /*4be0*/  @P0 IMAD.WIDE R12, R19, 0x4, R12 ;  /* 0x00000004130c0825 */ /* 0x002fca00078e020c */
[----:B------:R-:W3:Y:S01]  /*4bf0*/  @P0 LDG.E R18, desc[UR4][R12.64] ;  /* 0x000000040c120981 */ /* 0x000ee2000c1e1900 */
[----:B--2---:R-:W-:-:S05]  /*4c00*/  @P0 IMAD.WIDE R14, R27, 0x4, R14 ;  /* 0x000000041b0e0825 */ /* 0x004fca00078e020e */
[----:B------:R-:W3:Y:S01]  /*4c10*/  @P0 LDG.E R19, desc[UR6][R14.64] ;  /* 0x000000060e130981 */ /* 0x000ee2000c1e1900 */
[----:B------:R-:W-:Y:S02]  /*4c20*/  @P0 R2UR UR8, R20 ;  /* 0x00000000140802ca */ /* 0x000fe400000e0000 */
[----:B------:R-:W-:Y:S02]  /*4c30*/  @P0 R2UR UR9, R21 ;  /* 0x00000000150902ca */ /* 0x000fe400000e0000 */
[----:B------:R-:W-:-:S04]  /*4c40*/  LOP3.LUT R24, R11, 0x1, RZ, 0xc0, !PT ;  /* 0x000000010b187812 */ /* 0x000fc800078ec0ff */
[----:B------:R-:W-:-:S13]  /*4c50*/  ISETP.NE.U32.AND P1, PT, R24, 0x1, PT ;  /* 0x000000011800780c */ /* 0x000fda0003f25070 */
[----:B------:R-:W0:Y:S08]  /*4c60*/  @!P1 LDC R30, c[0x0][0x3b8] ;  /* 0x0000ee00ff1e9b82 */ /* 0x000e300000000800 */
[----:B------:R-:W1:Y:S01]  /*4c70*/  @!P1 LDC.64 R26, c[0x0][0x380] ;  /* 0x0000e000ff1a9b82 */ /* 0x000e620000000a00 */
[----:B---3--:R-:W-:Y:S02]  /*4c80*/  @P0 IMAD.IADD R31, R18, 0x1, R19 ;  /* 0x00000001121f0824 */ /* 0x008fe400078e0213 */
[----:B------:R-:W-:-:S05]  /*4c90*/  @P0 IMAD.WIDE R18, R25, 0x4, R14 ;  /* 0x0000000419120825 */ /* 0x000fca00078e020e */
[----:B------:R-:W2:Y:S01]  /*4ca0*/  @!P1 LDC.64 R24, c[0x0][0x3a0] ;  /* 0x0000e800ff189b82 */ /* 0x000ea20000000a00 */
[----:B------:R0:W-:Y:S04]  /*4cb0*/  @P0 STG.E desc[UR4][R14.64], R31 ;  /* 0x0000001f0e000986 */ /* 0x0001e8000c101904 */
[----:B------:R3:W4:Y:S04]  /*4cc0*/  @P0 LDG.E R28, desc[UR6][R12.64+0x4] ;  /* 0x000004060c1c0981 */ /* 0x000728000c1e1900 */
[----:B------:R-:W4:Y:S01]  /*4cd0*/  @P0 LDG.E R33, desc[UR8][R18.64] ;  /* 0x0000000812210981 */ /* 0x000f22000c1e1900 */
[----:B------:R-:W-:Y:S01]  /*4ce0*/  @P0 VIADD R29, R29, 0x2 ;  /* 0x000000021d1d0836 */ /* 0x000fe20000000000 */
[----:B------:R-:W-:-:S02]  /*4cf0*/  @!P1 R2UR UR6, R20 ;  /* 0x00000000140692ca */ /* 0x000fc400000e0000 */
[C---:B------:R-:W-:Y:S02]  /*4d00*/  @!P1 R2UR UR7, R21.reuse ;  /* 0x00000000150792ca */ /* 0x040fe400000e0000 */
[----:B------:R-:W-:Y:S02]  /*4d10*/  @!P1 R2UR UR8, R20 ;  /* 0x00000000140892ca */ /* 0x000fe400000e0000 */
[----:B------:R-:W-:Y:S01]  /*4d20*/  @!P1 R2UR UR9, R21 ;  /* 0x00000000150992ca */ /* 0x000fe200000e0000 */
[----:B---3--:R-:W-:Y:S02]  /*4d30*/  @!P1 IMAD R13, R0, R11, R29 ;  /* 0x0000000b000d9224 */ /* 0x008fe400078e021d */
[----:B0-----:R-:W-:Y:S02]  /*4d40*/  @!P1 IMAD R15, R29, R30, R2 ;  /* 0x0000001e1d0f9224 */ /* 0x001fe400078e0202 */
[----:B--2---:R-:W-:-:S04]  /*4d50*/  @!P1 IMAD.WIDE R12, R13, 0x4, R24 ;  /* 0x000000040d0c9825 */ /* 0x004fc800078e0218 */
[----:B-1----:R-:W-:-:S04]  /*4d60*/  @!P1 IMAD.WIDE R14, R15, 0x4, R26 ;  /* 0x000000040f0e9825 */ /* 0x002fc800078e021a */
[----:B----4-:R-:W-:-:S05]  /*4d70*/  @P0 IMAD.IADD R33, R28, 0x1, R33 ;  /* 0x000000011c210824 */ /* 0x010fca00078e0221 */
[----:B------:R0:W-:Y:S04]  /*4d80*/  @P0 STG.E desc[UR4][R18.64], R33 ;  /* 0x0000002112000986 */ /* 0x0001e8000c101904 */
[----:B------:R-:W2:Y:S04]  /*4d90*/  @!P1 LDG.E R12, desc[UR6][R12.64] ;  /* 0x000000060c0c9981 */ /* 0x000ea8000c1e1900 */
[----:B------:R-:W2:Y:S01]  /*4da0*/  @!P1 LDG.E R11, desc[UR8][R14.64] ;  /* 0x000000080e0b9981 */ /* 0x000ea2000c1e1900 */
[----:B------:R-:W-:Y:S02]  /*4db0*/  @!P1 R2UR UR4, R20 ;  /* 0x00000000140492ca */ /* 0x000fe400000e0000 */
[----:B------:R-:W-:Y:S01]  /*4dc0*/  @!P1 R2UR UR5, R21 ;  /* 0x00000000150592ca */ /* 0x000fe200000e0000 */
[----:B--2---:R-:W-:-:S12]  /*4dd0*/  @!P1 IMAD.IADD R11, R12, 0x1, R11 ;  /* 0x000000010c0b9824 */ /* 0x004fd800078e020b */
[----:B------:R0:W-:Y:S02]  /*4de0*/  @!P1 STG.E desc[UR4][R14.64], R11 ;  /* 0x0000000b0e009986 */ /* 0x0001e4000c101904 */
.L_x_47:
[----:B------:R-:W2:Y:S02]  /*4df0*/  LDCU.64 UR4, c[0x0][0x3b0] ;  /* 0x00007600ff0477ac */ /* 0x000ea40008000a00 */
[----:B--2---:R-:W-:-:S14]  /*4e00*/  DSETP.GEU.AND P0, PT, R16, UR4, PT ;  /* 0x0000000410007e2a */ /* 0x004fdc000bf0e000 */
[----:B------:R-:W-:Y:S05]  /*4e10*/  @P0 EXIT ;  /* 0x000000000000094d */ /* 0x000fea0003800000 */
[----:B------:R-:W-:Y:S05]  /*4e20*/  BRA `(.L_x_51) ;  /* 0xffffffb400147947 */ /* 0x000fea000383ffff */
        .weak           $__internal_0_$__cuda_sm20_div_rn_f64_full
        .type           $__internal_0_$__cuda_sm20_div_rn_f64_full,@function
        .size           $__internal_0_$__cuda_sm20_div_rn_f64_full,($_Z9GillespiePiiPdiS_ddiP17curandStateMtgp32$__internal_accurate_pow - $__internal_0_$__cuda_sm20_div_rn_f64_full)
$__internal_0_$__cuda_sm20_div_rn_f64_full:
[C---:B------:R-:W-:Y:S01]  /*4e30*/  FSETP.GEU.AND P0, PT, |R13|.reuse, 1.469367938527859385e-39, PT ;  /* 0x001000000d00780b */ /* 0x040fe20003f0e200 */
[----:B------:R-:W-:Y:S01]  /*4e40*/  IMAD.MOV.U32 R18, RZ, RZ, 0x1 ;  /* 0x00000001ff127424 */ /* 0x000fe200078e00ff */
[----:B------:R-:W-:Y:S01]  /*4e50*/  LOP3.LUT R14, R13, 0x800fffff, RZ, 0xc0, !PT ;  /* 0x800fffff0d0e7812 */ /* 0x000fe200078ec0ff */
[----:B------:R-:W-:Y:S01]  /*4e60*/  IMAD.MOV.U32 R34, RZ, RZ, 0x1ca00000 ;  /* 0x1ca00000ff227424 */ /* 0x000fe200078e00ff */
[C---:B------:R-:W-:Y:S01]  /*4e70*/  FSETP.GEU.AND P2, PT, |R31|.reuse, 1.469367938527859385e-39, PT ;  /* 0x001000001f00780b */ /* 0x040fe20003f4e200 */
[----:B------:R-:W-:Y:S01]  /*4e80*/  BSSY.RECONVERGENT B1, `(.L_x_52) ;  /* 0x0000053000017945 */ /* 0x000fe20003800200 */
[----:B------:R-:W-:Y:S01]  /*4e90*/  LOP3.LUT R15, R14, 0x3ff00000, RZ, 0xfc, !PT ;  /* 0x3ff000000e0f7812 */ /* 0x000fe200078efcff */
[----:B------:R-:W-:Y:S01]  /*4ea0*/  IMAD.MOV.U32 R14, RZ, RZ, R12 ;  /* 0x000000ffff0e7224 */ /* 0x000fe200078e000c */
[----:B------:R-:W-:Y:S02]  /*4eb0*/  LOP3.LUT R36, R31, 0x7ff00000, RZ, 0xc0, !PT ;  /* 0x7ff000001f247812 */ /* 0x000fe400078ec0ff */
[----:B------:R-:W-:-:S03]  /*4ec0*/  LOP3.LUT R35, R13, 0x7ff00000, RZ, 0xc0, !PT ;  /* 0x7ff000000d237812 */ /* 0x000fc600078ec0ff */
[----:B------:R-:W-:Y:S01]  /*4ed0*/  @!P0 DMUL R14, R12, 8.98846567431157953865e+307 ;  /* 0x7fe000000c0e8828 */ /* 0x000fe20000000000 */
[C---:B------:R-:W-:Y:S01]  /*4ee0*/  ISETP.GE.U32.AND P1, PT, R36.reuse, R35, PT ;  /* 0x000000232400720c */ /* 0x040fe20003f26070 */
[----:B------:R-:W-:Y:S02]  /*4ef0*/  IMAD.MOV.U32 R32, RZ, RZ, R36 ;  /* 0x000000ffff207224 */ /* 0x000fe400078e0024 */
[----:B------:R-:W-:Y:S02]  /*4f00*/  @!P2 LOP3.LUT R11, R13, 0x7ff00000, RZ, 0xc0, !PT ;  /* 0x7ff000000d0ba812 */ /* 0x000fe400078ec0ff */
[----:B------:R-:W0:Y:S02]  /*4f10*/  MUFU.RCP64H R19, R15 ;  /* 0x0000000f00137308 */ /* 0x000e240000001800 */
[----:B------:R-:W-:-:S04]  /*4f20*/  @!P2 ISETP.GE.U32.AND P3, PT, R36, R11, PT ;  /* 0x0000000b2400a20c */ /* 0x000fc80003f66070 */
[----:B------:R-:W-:-:S04]  /*4f30*/  @!P2 SEL R11, R34, 0x63400000, !P3 ;  /* 0x63400000220ba807 */ /* 0x000fc80005800000 */
[----:B------:R-:W-:Y:S01]  /*4f40*/  @!P2 LOP3.LUT R11, R11, 0x80000000, R31, 0xf8, !PT ;  /* 0x800000000b0ba812 */ /* 0x000fe200078ef81f */
[----:B0-----:R-:W-:-:S08]  /*4f50*/  DFMA R24, R18, -R14, 1 ;  /* 0x3ff000001218742b */ /* 0x001fd0000000080e */
[----:B------:R-:W-:-:S08]  /*4f60*/  DFMA R24, R24, R24, R24 ;  /* 0x000000181818722b */ /* 0x000fd00000000018 */
[----:B------:R-:W-:Y:S01]  /*4f70*/  DFMA R26, R18, R24, R18 ;  /* 0x00000018121a722b */ /* 0x000fe20000000012 */
[----:B------:R-:W-:Y:S01]  /*4f80*/  SEL R19, R34, 0x63400000, !P1 ;  /* 0x6340000022137807 */ /* 0x000fe20004800000 */
[----:B------:R-:W-:Y:S01]  /*4f90*/  IMAD.MOV.U32 R18, RZ, RZ, R30 ;  /* 0x000000ffff127224 */ /* 0x000fe200078e001e */
[----:B------:R-:W-:Y:S01]  /*4fa0*/  @!P2 LOP3.LUT R25, R11, 0x100000, RZ, 0xfc, !PT ;  /* 0x001000000b19a812 */ /* 0x000fe200078efcff */
[----:B------:R-:W-:Y:S01]  /*4fb0*/  @!P2 IMAD.MOV.U32 R24, RZ, RZ, RZ ;  /* 0x000000ffff18a224 */ /* 0x000fe200078e00ff */
[----:B------:R-:W-:Y:S01]  /*4fc0*/  LOP3.LUT R19, R19, 0x800fffff, R31, 0xf8, !PT ;  /* 0x800fffff13137812 */ /* 0x000fe200078ef81f */
[----:B------:R-:W-:Y:S02]  /*4fd0*/  IMAD.MOV.U32 R11, RZ, RZ, R35 ;  /* 0x000000ffff0b7224 */ /* 0x000fe400078e0023 */
[----:B------:R-:W-:Y:S01]  /*4fe0*/  DFMA R28, R26, -R14, 1 ;  /* 0x3ff000001a1c742b */ /* 0x000fe2000000080e */
[----:B------:R-:W-:Y:S02]  /*4ff0*/  @!P0 LOP3.LUT R11, R15, 0x7ff00000, RZ, 0xc0, !PT ;  /* 0x7ff000000f0b8812 */ /* 0x000fe400078ec0ff */
[----:B------:R-:W-:-:S03]  /*5000*/  @!P2 DFMA R18, R18, 2, -R24 ;  /* 0x400000001212a82b */ /* 0x000fc60000000818 */
[----:B------:R-:W-:Y:S02]  /*5010*/  VIADD R37, R11, 0xffffffff ;  /* 0xffffffff0b257836 */ /* 0x000fe40000000000 */
[----:B------:R-:W-:-:S05]  /*5020*/  DFMA R28, R26, R28, R26 ;  /* 0x0000001c1a1c722b */ /* 0x000fca000000001a */
[----:B------:R-:W-:-:S03]  /*5030*/  @!P2 LOP3.LUT R32, R19, 0x7ff00000, RZ, 0xc0, !PT ;  /* 0x7ff000001320a812 */ /* 0x000fc600078ec0ff */
[----:B------:R-:W-:Y:S02]  /*5040*/  DMUL R24, R28, R18 ;  /* 0x000000121c187228 */ /* 0x000fe40000000000 */
[----:B------:R-:W-:-:S05]  /*5050*/  VIADD R35, R32, 0xffffffff ;  /* 0xffffffff20237836 */ /* 0x000fca0000000000 */
[----:B------:R-:W-:Y:S01]  /*5060*/  ISETP.GT.U32.AND P0, PT, R35, 0x7feffffe, PT ;  /* 0x7feffffe2300780c */ /* 0x000fe20003f04070 */
[----:B------:R-:W-:-:S03]  /*5070*/  DFMA R26, R24, -R14, R18 ;  /* 0x8000000e181a722b */ /* 0x000fc60000000012 */
[----:B------:R-:W-:-:S05]  /*5080*/  ISETP.GT.U32.OR P0, PT, R37, 0x7feffffe, P0 ;  /* 0x7feffffe2500780c */ /* 0x000fca0000704470 */
[----:B------:R-:W-:-:S08]  /*5090*/  DFMA R28, R28, R26, R24 ;  /* 0x0000001a1c1c722b */ /* 0x000fd00000000018 */
[----:B------:R-:W-:Y:S05]  /*50a0*/  @P0 BRA `(.L_x_53) ;  /* 0x00000000006c0947 */ /* 0x000fea0003800000 */
[----:B------:R-:W-:Y:S01]  /*50b0*/  LOP3.LUT R25, R13, 0x7ff00000, RZ, 0xc0, !PT ;  /* 0x7ff000000d197812 */ /* 0x000fe200078ec0ff */
[----:B------:R-:W-:-:S03]  /*50c0*/  IMAD.MOV.U32 R26, RZ, RZ, RZ ;  /* 0x000000ffff1a7224 */ /* 0x000fc600078e00ff */
[CC--:B------:R-:W-:Y:S02]  /*50d0*/  VIADDMNMX R11, R36.reuse, -R25.reuse, 0xb9600000, !PT ;  /* 0xb9600000240b7446 */ /* 0x0c0fe40007800919 */
[----:B------:R-:W-:Y:S02]  /*50e0*/  ISETP.GE.U32.AND P0, PT, R36, R25, PT ;  /* 0x000000192400720c */ /* 0x000fe40003f06070 */
[----:B------:R-:W-:Y:S02]  /*50f0*/  VIMNMX R11, PT, PT, R11, 0x46a00000, PT ;  /* 0x46a000000b0b7848 */ /* 0x000fe40003fe0100 */
[----:B------:R-:W-:-:S05]  /*5100*/  SEL R30, R34, 0x63400000, !P0 ;  /* 0x63400000221e7807 */ /* 0x000fca0004000000 */
[----:B------:R-:W-:-:S04]  /*5110*/  IMAD.IADD R30, R11, 0x1, -R30 ;  /* 0x000000010b1e7824 */ /* 0x000fc800078e0a1e */
[----:B------:R-:W-:-:S06]  /*5120*/  VIADD R27, R30, 0x7fe00000 ;  /* 0x7fe000001e1b7836 */ /* 0x000fcc0000000000 */
[----:B------:R-:W-:-:S10]  /*5130*/  DMUL R24, R28, R26 ;  /* 0x0000001a1c187228 */ /* 0x000fd40000000000 */
[----:B------:R-:W-:-:S13]  /*5140*/  FSETP.GTU.AND P0, PT, |R25|, 1.469367938527859385e-39, PT ;  /* 0x001000001900780b */ /* 0x000fda0003f0c200 */
[----:B------:R-:W-:Y:S05]  /*5150*/  @P0 BRA `(.L_x_54) ;  /* 0x0000000000940947 */ /* 0x000fea0003800000 */
[----:B------:R-:W-:Y:S01]  /*5160*/  DFMA R14, R28, -R14, R18 ;  /* 0x8000000e1c0e722b */ /* 0x000fe20000000012 */
[----:B------:R-:W-:-:S09]  /*5170*/  IMAD.MOV.U32 R26, RZ, RZ, RZ ;  /* 0x000000ffff1a7224 */ /* 0x000fd200078e00ff */
[C---:B------:R-:W-:Y:S02]  /*5180*/  FSETP.NEU.AND P0, PT, R15.reuse, RZ, PT ;  /* 0x000000ff0f00720b */ /* 0x040fe40003f0d000 */
[----:B------:R-:W-:-:S04]  /*5190*/  LOP3.LUT R11, R15, 0x80000000, R13, 0x48, !PT ;  /* 0x800000000f0b7812 */ /* 0x000fc800078e480d */
[----:B------:R-:W-:-:S07]  /*51a0*/  LOP3.LUT R27, R11, R27, RZ, 0xfc, !PT ;  /* 0x0000001b0b1b7212 */ /* 0x000fce00078efcff */
[----:B------:R-:W-:Y:S05]  /*51b0*/  @!P0 BRA `(.L_x_54) ;  /* 0x00000000007c8947 */ /* 0x000fea0003800000 */
[----:B------:R-:W-:Y:S01]  /*51c0*/  IMAD.MOV R13, RZ, RZ, -R30 ;  /* 0x000000ffff0d7224 */ /* 0x000fe200078e0a1e */
[----:B------:R-:W-:Y:S01]  /*51d0*/  DMUL.RP R26, R28, R26 ;  /* 0x0000001a1c1a7228 */ /* 0x000fe20000008000 */
[----:B------:R-:W-:-:S06]  /*51e0*/  IMAD.MOV.U32 R12, RZ, RZ, RZ ;  /* 0x000000ffff0c7224 */ /* 0x000fcc00078e00ff */
[----:B------:R-:W-:-:S03]  /*51f0*/  DFMA R12, R24, -R12, R28 ;  /* 0x8000000c180c722b */ /* 0x000fc6000000001c */
[----:B------:R-:W-:-:S03]  /*5200*/  LOP3.LUT R11, R27, R11, RZ, 0x3c, !PT ;  /* 0x0000000b1b0b7212 */ /* 0x000fc600078e3cff */
[----:B------:R-:W-:-:S04]  /*5210*/  IADD3 R12, PT, PT, -R30, -0x43300000, RZ ;  /* 0xbcd000001e0c7810 */ /* 0x000fc80007ffe1ff */
[----:B------:R-:W-:-:S04]  /*5220*/  FSETP.NEU.AND P0, PT, |R13|, R12, PT ;  /* 0x0000000c0d00720b */ /* 0x000fc80003f0d200 */
[----:B------:R-:W-:Y:S02]  /*5230*/  FSEL R24, R26, R24, !P0 ;  /* 0x000000181a187208 */ /* 0x000fe40004000000 */
[----:B------:R-:W-:Y:S01]  /*5240*/  FSEL R25, R11, R25, !P0 ;  /* 0x000000190b197208 */ /* 0x000fe20004000000 */
[----:B------:R-:W-:Y:S06]  /*5250*/  BRA `(.L_x_54) ;  /* 0x0000000000547947 */ /* 0x000fec0003800000 */
.L_x_53:
[----:B------:R-:W-:-:S14]  /*5260*/  DSETP.NAN.AND P0, PT, R30, R30, PT ;  /* 0x0000001e1e00722a */ /* 0x000fdc0003f08000 */
[----:B------:R-:W-:Y:S05]  /*5270*/  @P0 BRA `(.L_x_55) ;  /* 0x0000000000440947 */ /* 0x000fea0003800000 */
[----:B------:R-:W-:-:S14]  /*5280*/  DSETP.NAN.AND P0, PT, R12, R12, PT ;  /* 0x0000000c0c00722a */ /* 0x000fdc0003f08000 */
[----:B------:R-:W-:Y:S05]  /*5290*/  @P0 BRA `(.L_x_56) ;  /* 0x0000000000300947 */ /* 0x000fea0003800000 */
[----:B------:R-:W-:Y:S01]  /*52a0*/  ISETP.NE.AND P0, PT, R32, R11, PT ;  /* 0x0000000b2000720c */ /* 0x000fe20003f05270 */
[----:B------:R-:W-:Y:S02]  /*52b0*/  IMAD.MOV.U32 R24, RZ, RZ, 0x0 ;  /* 0x00000000ff187424 */ /* 0x000fe400078e00ff */
[----:B------:R-:W-:-:S10]  /*52c0*/  IMAD.MOV.U32 R25, RZ, RZ, -0x80000 ;  /* 0xfff80000ff197424 */ /* 0x000fd400078e00ff */
[----:B------:R-:W-:Y:S05]  /*52d0*/  @!P0 BRA `(.L_x_54) ;  /* 0x0000000000348947 */ /* 0x000fea0003800000 */
[----:B------:R-:W-:Y:S02]  /*52e0*/  ISETP.NE.AND P0, PT, R32, 0x7ff00000, PT ;  /* 0x7ff000002000780c */ /* 0x000fe40003f05270 */
[----:B------:R-:W-:Y:S02]  /*52f0*/  LOP3.LUT R25, R31, 0x80000000, R13, 0x48, !PT ;  /* 0x800000001f197812 */ /* 0x000fe400078e480d */
[----:B------:R-:W-:-:S13]  /*5300*/  ISETP.EQ.OR P0, PT, R11, RZ, !P0 ;  /* 0x000000ff0b00720c */ /* 0x000fda0004702670 */
[----:B------:R-:W-:Y:S01]  /*5310*/  @P0 LOP3.LUT R11, R25, 0x7ff00000, RZ, 0xfc, !PT ;  /* 0x7ff00000190b0812 */ /* 0x000fe200078efcff */
[----:B------:R-:W-:Y:S02]  /*5320*/  @!P0 IMAD.MOV.U32 R24, RZ, RZ, RZ ;  /* 0x000000ffff188224 */ /* 0x000fe400078e00ff */
[----:B------:R-:W-:Y:S02]  /*5330*/  @P0 IMAD.MOV.U32 R24, RZ, RZ, RZ ;  /* 0x000000ffff180224 */ /* 0x000fe400078e00ff */
[----:B------:R-:W-:Y:S01]  /*5340*/  @P0 IMAD.MOV.U32 R25, RZ, RZ, R11 ;  /* 0x000000ffff190224 */ /* 0x000fe200078e000b */
[----:B------:R-:W-:Y:S06]  /*5350*/  BRA `(.L_x_54) ;  /* 0x0000000000147947 */ /* 0x000fec0003800000 */
.L_x_56:
[----:B------:R-:W-:Y:S01]  /*5360*/  LOP3.LUT R25, R13, 0x80000, RZ, 0xfc, !PT ;  /* 0x000800000d197812 */ /* 0x000fe200078efcff */
[----:B------:R-:W-:Y:S01]  /*5370*/  IMAD.MOV.U32 R24, RZ, RZ, R12 ;  /* 0x000000ffff187224 */ /* 0x000fe200078e000c */
[----:B------:R-:W-:Y:S06]  /*5380*/  BRA `(.L_x_54) ;  /* 0x0000000000087947 */ /* 0x000fec0003800000 */
.L_x_55:
[----:B------:R-:W-:Y:S01]  /*5390*/  LOP3.LUT R25, R31, 0x80000, RZ, 0xfc, !PT ;  /* 0x000800001f197812 */ /* 0x000fe200078efcff */
[----:B------:R-:W-:-:S07]  /*53a0*/  IMAD.MOV.U32 R24, RZ, RZ, R30 ;  /* 0x000000ffff187224 */ /* 0x000fce00078e001e */
.L_x_54:
[----:B------:R-:W-:Y:S05]  /*53b0*/  BSYNC.RECONVERGENT B1 ;  /* 0x0000000000017941 */ /* 0x000fea0003800200 */
.L_x_52:
[----:B------:R-:W-:Y:S02]  /*53c0*/  IMAD.MOV.U32 R12, RZ, RZ, R33 ;  /* 0x000000ffff0c7224 */ /* 0x000fe400078e0021 */
[----:B------:R-:W-:-:S04]  /*53d0*/  IMAD.MOV.U32 R13, RZ, RZ, 0x0 ;  /* 0x00000000ff0d7424 */ /* 0x000fc800078e00ff */
[----:B------:R-:W-:Y:S05]  /*53e0*/  RET.REL.NODEC R12 `(_Z9GillespiePiiPdiS_ddiP17curandStateMtgp32) ;  /* 0xffffffac0c047950 */ /* 0x000fea0003c3ffff */
        .type           $_Z9GillespiePiiPdiS_ddiP17curandStateMtgp32$__internal_accurate_pow,@function
        .size           $_Z9GillespiePiiPdiS_ddiP17curandStateMtgp32$__internal_accurate_pow,(.L_x_60 - $_Z9GillespiePiiPdiS_ddiP17curandStateMtgp32$__internal_accurate_pow)
$_Z9GillespiePiiPdiS_ddiP17curandStateMtgp32$__internal_accurate_pow:
[----:B------:R-:W-:Y:S01]  /*53f0*/  ISETP.GT.U32.AND P0, PT, R19, 0xfffff, PT ;  /* 0x000fffff1300780c */ /* 0x000fe20003f04070 */
[----:B------:R-:W-:Y:S01]  /*5400*/  IMAD.MOV.U32 R18, RZ, RZ, R38 ;  /* 0x000000ffff127224 */ /* 0x000fe200078e0026 */
[----:B------:R-:W-:Y:S01]  /*5410*/  UMOV UR4, 0x7d2cafe2 ;  /* 0x7d2cafe200047882 */ /* 0x000fe20000000000 */
[----:B------:R-:W-:Y:S01]  /*5420*/  IMAD.MOV.U32 R30, RZ, RZ, RZ ;  /* 0x000000ffff1e7224 */ /* 0x000fe200078e00ff */
[----:B------:R-:W-:Y:S01]  /*5430*/  UMOV UR5, 0x3eb0f5ff ;  /* 0x3eb0f5ff00057882 */ /* 0x000fe20000000000 */
[----:B------:R-:W-:Y:S01]  /*5440*/  IMAD.MOV.U32 R32, RZ, RZ, 0x41ad3b5a ;  /* 0x41ad3b5aff207424 */ /* 0x000fe200078e00ff */
[----:B------:R-:W-:Y:S01]  /*5450*/  UMOV UR6, 0x3b39803f ;  /* 0x3b39803f00067882 */ /* 0x000fe20000000000 */
[----:B------:R-:W-:Y:S01]  /*5460*/  IMAD.MOV.U32 R33, RZ, RZ, 0x3ed0f5d2 ;  /* 0x3ed0f5d2ff217424 */ /* 0x000fe200078e00ff */
[----:B------:R-:W-:-:S05]  /*5470*/  UMOV UR7, 0x3c7abc9e ;  /* 0x3c7abc9e00077882 */ /* 0x000fca0000000000 */
[----:B------:R-:W-:Y:S01]  /*5480*/  @!P0 DMUL R34, R18, 1.80143985094819840000e+16 ;  /* 0x4350000012228828 */ /* 0x000fe20000000000 */
[----:B------:R-:W-:-:S09]  /*5490*/  IMAD.MOV.U32 R18, RZ, RZ, R19 ;  /* 0x000000ffff127224 */ /* 0x000fd200078e0013 */
[----:B------:R-:W-:Y:S02]  /*54a0*/  @!P0 IMAD.MOV.U32 R18, RZ, RZ, R35 ;  /* 0x000000ffff128224 */ /* 0x000fe400078e0023 */
[----:B------:R-:W-:-:S03]  /*54b0*/  @!P0 IMAD.MOV.U32 R38, RZ, RZ, R34 ;  /* 0x000000ffff268224 */ /* 0x000fc600078e0022 */
[----:B------:R-:W-:-:S04]  /*54c0*/  LOP3.LUT R18, R18, 0x800fffff, RZ, 0xc0, !PT ;  /* 0x800fffff12127812 */ /* 0x000fc800078ec0ff */
[----:B------:R-:W-:Y:S02]  /*54d0*/  LOP3.LUT R39, R18, 0x3ff00000, RZ, 0xfc, !PT ;  /* 0x3ff0000012277812 */ /* 0x000fe400078efcff */
[----:B------:R-:W-:Y:S02]  /*54e0*/  SHF.R.U32.HI R18, RZ, 0x14, R19 ;  /* 0x00000014ff127819 */ /* 0x000fe40000011613 */
[----:B------:R-:W-:Y:S02]  /*54f0*/  ISETP.GE.U32.AND P1, PT, R39, 0x3ff6a09f, PT ;  /* 0x3ff6a09f2700780c */ /* 0x000fe40003f26070 */
[----:B------:R-:W-:-:S05]  /*5500*/  @!P0 LEA.HI R18, R35, 0xffffffca, RZ, 0xc ;  /* 0xffffffca23128811 */ /* 0x000fca00078f60ff */
[----:B------:R-:W-:-:S06]  /*5510*/  VIADD R19, R18, 0xfffffc01 ;  /* 0xfffffc0112137836 */ /* 0x000fcc0000000000 */
[----:B------:R-:W-:Y:S02]  /*5520*/  @P1 VIADD R31, R39, 0xfff00000 ;  /* 0xfff00000271f1836 */ /* 0x000fe40000000000 */
[----:B------:R-:W-:Y:S02]  /*5530*/  @P1 VIADD R19, R18, 0xfffffc02 ;  /* 0xfffffc0212131836 */ /* 0x000fe40000000000 */
[----:B------:R-:W-:-:S06]  /*5540*/  @P1 IMAD.MOV.U32 R39, RZ, RZ, R31 ;  /* 0x000000ffff271224 */ /* 0x000fcc00078e001f */
[C---:B------:R-:W-:Y:S02]  /*5550*/  DADD R42, R38.reuse, 1 ;  /* 0x3ff00000262a7429 */ /* 0x040fe40000000000 */
[----:B------:R-:W-:-:S04]  /*5560*/  DADD R38, R38, -1 ;  /* 0xbff0000026267429 */ /* 0x000fc80000000000 */
[----:B------:R-:W0:Y:S02]  /*5570*/  MUFU.RCP64H R31, R43 ;  /* 0x0000002b001f7308 */ /* 0x000e240000001800 */
        /* <DEDUP_REMOVED lines=8> */
[----:B------:R-:W-:-:S06]  /*5600*/  UMOV UR5, 0x3ef3b20a ;  /* 0x3ef3b20a00057882 */ /* 0x000fcc0000000000 */
[----:B------:R-:W-:Y:S01]  /*5610*/  DFMA R42, R40, R32, UR4 ;  /* 0x00000004282a7e2b */ /* 0x000fe20008000020 */
        /* <DEDUP_REMOVED lines=10> */
[----:B------:R-:W-:-:S05]  /*56c0*/  DFMA R38, R38, -R30, R32 ;  /* 0x8000001e2626722b */ /* 0x000fca0000000020 */
[----:B------:R-:W-:Y:S01]  /*56d0*/  DFMA R42, R40, R42, UR4 ;  /* 0x00000004282a7e2b */ /* 0x000fe2000800002a */
[----:B------:R-:W-:Y:S01]  /*56e0*/  UMOV UR4, 0x99999dfb ;  /* 0x99999dfb00047882 */ /* 0x000fe20000000000 */
[----:B------:R-:W-:Y:S01]  /*56f0*/  UMOV UR5, 0x3f899999 ;  /* 0x3f89999900057882 */ /* 0x000fe20000000000 */
[----:B------:R-:W-:-:S05]  /*5700*/  DMUL R36, R36, R38 ;  /* 0x0000002624247228 */ /* 0x000fca0000000000 */
[----:B------:R-:W-:Y:S01]  /*5710*/  DFMA R42, R40, R42, UR4 ;  /* 0x00000004282a7e2b */ /* 0x000fe2000800002a */
[----:B------:R-:W-:Y:S01]  /*5720*/  UMOV UR4, 0x55555555 ;  /* 0x5555555500047882 */ /* 0x000fe20000000000 */
[----:B------:R-:W-:-:S06]  /*5730*/  UMOV UR5, 0x3fb55555 ;  /* 0x3fb5555500057882 */ /* 0x000fcc0000000000 */
[----:B------:R-:W-:-:S08]  /*5740*/  DFMA R32, R40, R42, UR4 ;  /* 0x0000000428207e2b */ /* 0x000fd0000800002a */
[----:B------:R-:W-:Y:S01]  /*5750*/  DADD R50, -R32, UR4 ;  /* 0x0000000420327e29 */ /* 0x000fe20008000100 */
[----:B------:R-:W-:Y:S01]  /*5760*/  UMOV UR4, 0xb9e7b0 ;  /* 0x00b9e7b000047882 */ /* 0x000fe20000000000 */
[----:B------:R-:W-:-:S06]  /*5770*/  UMOV UR5, 0x3c46a4cb ;  /* 0x3c46a4cb00057882 */ /* 0x000fcc0000000000 */
[----:B------:R-:W-:Y:S02]  /*5780*/  DFMA R40, R40, R42, R50 ;  /* 0x0000002a2828722b */ /* 0x000fe40000000032 */
[----:B------:R-:W-:Y:S01]  /*5790*/  DMUL R42, R30, R30 ;  /* 0x0000001e1e2a7228 */ /* 0x000fe20000000000 */
[----:B------:R-:W-:Y:S02]  /*57a0*/  VIADD R51, R37, 0x100000 ;  /* 0x0010000025337836 */ /* 0x000fe40000000000 */
[----:B------:R-:W-:-:S03]  /*57b0*/  IMAD.MOV.U32 R50, RZ, RZ, R36 ;  /* 0x000000ffff327224 */ /* 0x000fc600078e0024 */
[----:B------:R-:W-:Y:S01]  /*57c0*/  DADD R40, R40, -UR4 ;  /* 0x8000000428287e29 */ /* 0x000fe20008000000 */
[----:B------:R-:W-:Y:S01]  /*57d0*/  UMOV UR4, 0x80000000 ;  /* 0x8000000000047882 */ /* 0x000fe20000000000 */
[C---:B------:R-:W-:Y:S01]  /*57e0*/  DFMA R38, R30.reuse, R30, -R42 ;  /* 0x0000001e1e26722b */ /* 0x040fe2000000082a */
[----:B------:R-:W-:Y:S01]  /*57f0*/  UMOV UR5, 0x43300000 ;  /* 0x4330000000057882 */ /* 0x000fe20000000000 */
[----:B------:R-:W-:-:S06]  /*5800*/  DMUL R34, R30, R42 ;  /* 0x0000002a1e227228 */ /* 0x000fcc0000000000 */
[C---:B------:R-:W-:Y:S02]  /*5810*/  DFMA R38, R30.reuse, R50, R38 ;  /* 0x000000321e26722b */ /* 0x040fe40000000026 */
[----:B------:R-:W-:-:S08]  /*5820*/  DFMA R50, R30, R42, -R34 ;  /* 0x0000002a1e32722b */ /* 0x000fd00000000822 */
[----:B------:R-:W-:Y:S02]  /*5830*/  DFMA R50, R36, R42, R50 ;  /* 0x0000002a2432722b */ /* 0x000fe40000000032 */
[----:B------:R-:W-:-:S06]  /*5840*/  DADD R42, R32, R40 ;  /* 0x00000000202a7229 */ /* 0x000fcc0000000028 */
[----:B------:R-:W-:Y:S02]  /*5850*/  DFMA R38, R30, R38, R50 ;  /* 0x000000261e26722b */ /* 0x000fe40000000032 */
[----:B------:R-:W-:-:S08]  /*5860*/  DADD R32, R32, -R42 ;  /* 0x0000000020207229 */ /* 0x000fd0000000082a */
[----:B------:R-:W-:Y:S02]  /*5870*/  DADD R32, R40, R32 ;  /* 0x0000000028207229 */ /* 0x000fe40000000020 */
[----:B------:R-:W-:-:S08]  /*5880*/  DMUL R40, R42, R34 ;  /* 0x000000222a287228 */ /* 0x000fd00000000000 */
[----:B------:R-:W-:-:S08]  /*5890*/  DFMA R50, R42, R34, -R40 ;  /* 0x000000222a32722b */ /* 0x000fd00000000828 */
[----:B------:R-:W-:-:S08]  /*58a0*/  DFMA R38, R42, R38, R50 ;  /* 0x000000262a26722b */ /* 0x000fd00000000032 */
[----:B------:R-:W-:-:S08]  /*58b0*/  DFMA R38, R32, R34, R38 ;  /* 0x000000222026722b */ /* 0x000fd00000000026 */
[----:B------:R-:W-:-:S08]  /*58c0*/  DADD R34, R40, R38 ;  /* 0x0000000028227229 */ /* 0x000fd00000000026 */
[--C-:B------:R-:W-:Y:S02]  /*58d0*/  DADD R32, R30, R34.reuse ;  /* 0x000000001e207229 */ /* 0x100fe40000000022 */
[----:B------:R-:W-:-:S06]  /*58e0*/  DADD R40, R40, -R34 ;  /* 0x0000000028287229 */ /* 0x000fcc0000000822 */
[----:B------:R-:W-:Y:S02]  /*58f0*/  DADD R30, R30, -R32 ;  /* 0x000000001e1e7229 */ /* 0x000fe40000000820 */
[----:B------:R-:W-:-:S06]  /*5900*/  DADD R40, R38, R40 ;  /* 0x0000000026287229 */ /* 0x000fcc0000000028 */
[----:B------:R-:W-:-:S08]  /*5910*/  DADD R30, R34, R30 ;  /* 0x00000000221e7229 */ /* 0x000fd0000000001e */
[----:B------:R-:W-:-:S08]  /*5920*/  DADD R30, R40, R30 ;  /* 0x00000000281e7229 */ /* 0x000fd0000000001e */
[----:B------:R-:W-:Y:S01]  /*5930*/  DADD R36, R36, R30 ;  /* 0x0000000024247229 */ /* 0x000fe2000000001e */
[----:B------:R-:W-:Y:S01]  /*5940*/  LOP3.LUT R30, R19, 0x80000000, RZ, 0x3c, !PT ;  /* 0x80000000131e7812 */ /* 0x000fe200078e3cff */
[----:B------:R-:W-:-:S06]  /*5950*/  IMAD.MOV.U32 R31, RZ, RZ, 0x43300000 ;  /* 0x43300000ff1f7424 */ /* 0x000fcc00078e00ff */
[----:B------:R-:W-:Y:S02]  /*5960*/  DADD R34, R32, R36 ;  /* 0x0000000020227229 */ /* 0x000fe40000000024 */
[----:B------:R-:W-:Y:S01]  /*5970*/  DADD R30, R30, -UR4 ;  /* 0x800000041e1e7e29 */ /* 0x000fe20008000000 */
[----:B------:R-:W-:Y:S01]  /*5980*/  UMOV UR4, 0xfefa39ef ;  /* 0xfefa39ef00047882 */ /* 0x000fe20000000000 */
[----:B------:R-:W-:-:S04]  /*5990*/  UMOV UR5, 0x3fe62e42 ;  /* 0x3fe62e4200057882 */ /* 0x000fc80000000000 */
[--C-:B------:R-:W-:Y:S02]  /*59a0*/  DADD R38, R32, -R34.reuse ;  /* 0x0000000020267229 */ /* 0x100fe40000000822 */
[----:B------:R-:W-:-:S06]  /*59b0*/  DFMA R18, R30, UR4, R34 ;  /* 0x000000041e127c2b */ /* 0x000fcc0008000022 */
[----:B------:R-:W-:Y:S02]  /*59c0*/  DADD R38, R36, R38 ;  /* 0x0000000024267229 */ /* 0x000fe40000000026 */
[----:B------:R-:W-:Y:S01]  /*59d0*/  DFMA R32, R30, -UR4, R18 ;  /* 0x800000041e207c2b */ /* 0x000fe20008000012 */
[----:B------:R-:W-:Y:S02]  /*59e0*/  IMAD.MOV.U32 R37, RZ, RZ, R13 ;  /* 0x000000ffff257224 */ /* 0x000fe400078e000d */
[----:B------:R-:W-:Y:S02]  /*59f0*/  IMAD.MOV.U32 R36, RZ, RZ, R14 ;  /* 0x000000ffff247224 */ /* 0x000fe400078e000e */
[C---:B------:R-:W-:Y:S01]  /*5a00*/  IMAD.SHL.U32 R14, R37.reuse, 0x2, RZ ;  /* 0x00000002250e7824 */ /* 0x040fe200078e00ff */
[----:B------:R-:W-:Y:S02]  /*5a10*/  LOP3.LUT R13, R37, 0xff0fffff, RZ, 0xc0, !PT ;  /* 0xff0fffff250d7812 */ /* 0x000fe400078ec0ff */
[----:B------:R-:W-:-:S02]  /*5a20*/  DADD R32, -R34, R32 ;  /* 0x0000000022207229 */ /* 0x000fc40000000120 */
[----:B------:R-:W-:-:S04]  /*5a30*/  ISETP.GT.U32.AND P0, PT, R14, -0x2000001, PT ;  /* 0xfdffffff0e00780c */ /* 0x000fc80003f04070 */
[----:B------:R-:W-:Y:S02]  /*5a40*/  SEL R37, R13, R37, P0 ;  /* 0x000000250d257207 */ /* 0x000fe40000000000 */
[----:B------:R-:W-:-:S08]  /*5a50*/  DADD R32, R38, -R32 ;  /* 0x0000000026207229 */ /* 0x000fd00000000820 */
[----:B------:R-:W-:-:S08]  /*5a60*/  DFMA R30, R30, UR6, R32 ;  /* 0x000000061e1e7c2b */ /* 0x000fd00008000020 */
[----:B------:R-:W-:-:S08]  /*5a70*/  DADD R32, R18, R30 ;  /* 0x0000000012207229 */ /* 0x000fd0000000001e */
[----:B------:R-:W-:Y:S02]  /*5a80*/  DADD R18, R18, -R32 ;  /* 0x0000000012127229 */ /* 0x000fe40000000820 */
[----:B------:R-:W-:-:S06]  /*5a90*/  DMUL R38, R32, R36 ;  /* 0x0000002420267228 */ /* 0x000fcc0000000000 */
[----:B------:R-:W-:Y:S02]  /*5aa0*/  DADD R18, R30, R18 ;  /* 0x000000001e127229 */ /* 0x000fe40000000012 */
[----:B------:R-:W-:Y:S01]  /*5ab0*/  DFMA R32, R32, R36, -R38 ;  /* 0x000000242020722b */ /* 0x000fe20000000826 */
[----:B------:R-:W-:Y:S02]  /*5ac0*/  IMAD.MOV.U32 R30, RZ, RZ, 0x652b82fe ;  /* 0x652b82feff1e7424 */ /* 0x000fe400078e00ff */
[----:B------:R-:W-:-:S05]  /*5ad0*/  IMAD.MOV.U32 R31, RZ, RZ, 0x3ff71547 ;  /* 0x3ff71547ff1f7424 */ /* 0x000fca00078e00ff */
[----:B------:R-:W-:-:S08]  /*5ae0*/  DFMA R36, R18, R36, R32 ;  /* 0x000000241224722b */ /* 0x000fd00000000020 */
[----:B------:R-:W-:-:S08]  /*5af0*/  DADD R18, R38, R36 ;  /* 0x0000000026127229 */ /* 0x000fd00000000024 */
[----:B------:R-:W-:Y:S02]  /*5b00*/  DFMA R30, R18, R30, 6.75539944105574400000e+15 ;  /* 0x43380000121e742b */ /* 0x000fe4000000001e */
[----:B------:R-:W-:Y:S01]  /*5b10*/  FSETP.GEU.AND P0, PT, |R19|, 4.1917929649353027344, PT ;  /* 0x4086232b1300780b */ /* 0x000fe20003f0e200 */
[----:B------:R-:W-:-:S05]  /*5b20*/  DADD R38, R38, -R18 ;  /* 0x0000000026267229 */ /* 0x000fca0000000812 */
[----:B------:R-:W-:-:S03]  /*5b30*/  DADD R32, R30, -6.75539944105574400000e+15 ;  /* 0xc33800001e207429 */ /* 0x000fc60000000000 */
[----:B------:R-:W-:-:S05]  /*5b40*/  DADD R36, R36, R38 ;  /* 0x0000000024247229 */ /* 0x000fca0000000026 */
[----:B------:R-:W-:Y:S01]  /*5b50*/  DFMA R34, R32, -UR4, R18 ;  /* 0x8000000420227c2b */ /* 0x000fe20008000012 */
[----:B------:R-:W-:Y:S01]  /*5b60*/  UMOV UR4, 0x3b39803f ;  /* 0x3b39803f00047882 */ /* 0x000fe20000000000 */
[----:B------:R-:W-:-:S06]  /*5b70*/  UMOV UR5, 0x3c7abc9e ;  /* 0x3c7abc9e00057882 */ /* 0x000fcc0000000000 */
[----:B------:R-:W-:Y:S01]  /*5b80*/  DFMA R34, R32, -UR4, R34 ;  /* 0x8000000420227c2b */ /* 0x000fe20008000022 */
[----:B------:R-:W-:Y:S01]  /*5b90*/  UMOV UR4, 0x69ce2bdf ;  /* 0x69ce2bdf00047882 */ /* 0x000fe20000000000 */
[----:B------:R-:W-:Y:S01]  /*5ba0*/  IMAD.MOV.U32 R32, RZ, RZ, -0x35dec16 ;  /* 0xfca213eaff207424 */ /* 0x000fe200078e00ff */
[----:B------:R-:W-:Y:S01]  /*5bb0*/  UMOV UR5, 0x3e5ade15 ;  /* 0x3e5ade1500057882 */ /* 0x000fe20000000000 */
[----:B------:R-:W-:-:S06]  /*5bc0*/  IMAD.MOV.U32 R33, RZ, RZ, 0x3e928af3 ;  /* 0x3e928af3ff217424 */ /* 0x000fcc00078e00ff */
[----:B------:R-:W-:Y:S01]  /*5bd0*/  DFMA R32, R34, UR4, R32 ;  /* 0x0000000422207c2b */ /* 0x000fe20008000020 */
[----:B------:R-:W-:Y:S01]  /*5be0*/  UMOV UR4, 0x62401315 ;  /* 0x6240131500047882 */ /* 0x000fe20000000000 */
[----:B------:R-:W-:-:S06]  /*5bf0*/  UMOV UR5, 0x3ec71dee ;  /* 0x3ec71dee00057882 */ /* 0x000fcc0000000000 */
        /* <DEDUP_REMOVED lines=21> */
[----:B------:R-:W-:-:S08]  /*5d50*/  DFMA R32, R34, R32, UR4 ;  /* 0x0000000422207e2b */ /* 0x000fd00008000020 */
[----:B------:R-:W-:-:S08]  /*5d60*/  DFMA R32, R34, R32, 1 ;  /* 0x3ff000002220742b */ /* 0x000fd00000000020 */
[----:B------:R-:W-:-:S10]  /*5d70*/  DFMA R32, R34, R32, 1 ;  /* 0x3ff000002220742b */ /* 0x000fd40000000020 */
[----:B------:R-:W-:Y:S02]  /*5d80*/  IMAD R35, R30, 0x100000, R33 ;  /* 0x001000001e237824 */ /* 0x000fe400078e0221 */
[----:B------:R-:W-:Y:S01]  /*5d90*/  IMAD.MOV.U32 R34, RZ, RZ, R32 ;  /* 0x000000ffff227224 */ /* 0x000fe200078e0020 */
[----:B------:R-:W-:Y:S06]  /*5da0*/  @!P0 BRA `(.L_x_57) ;  /* 0x0000000000308947 */ /* 0x000fec0003800000 */
[----:B------:R-:W-:Y:S01]  /*5db0*/  FSETP.GEU.AND P0, PT, |R19|, 4.2275390625, PT ;  /* 0x408748001300780b */ /* 0x000fe20003f0e200 */
[C---:B------:R-:W-:Y:S02]  /*5dc0*/  DADD R34, R18.reuse, +INF ;  /* 0x7ff0000012227429 */ /* 0x040fe40000000000 */
[----:B------:R-:W-:-:S08]  /*5dd0*/  DSETP.GEU.AND P1, PT, R18, RZ, PT ;  /* 0x000000ff1200722a */ /* 0x000fd00003f2e000 */
[----:B------:R-:W-:Y:S02]  /*5de0*/  FSEL R34, R34, RZ, P1 ;  /* 0x000000ff22227208 */ /* 0x000fe40000800000 */
[----:B------:R-:W-:Y:S02]  /*5df0*/  @!P0 LEA.HI R13, R30, R30, RZ, 0x1 ;  /* 0x0000001e1e0d8211 */ /* 0x000fe400078f08ff */
[----:B------:R-:W-:Y:S02]  /*5e00*/  FSEL R35, R35, RZ, P1 ;  /* 0x000000ff23237208 */ /* 0x000fe40000800000 */
[----:B------:R-:W-:-:S05]  /*5e10*/  @!P0 SHF.R.S32.HI R13, RZ, 0x1, R13 ;  /* 0x00000001ff0d8819 */ /* 0x000fca000001140d */
[----:B------:R-:W-:Y:S02]  /*5e20*/  @!P0 IMAD.IADD R18, R30, 0x1, -R13 ;  /* 0x000000011e128824 */ /* 0x000fe400078e0a0d */
[----:B------:R-:W-:-:S03]  /*5e30*/  @!P0 IMAD R33, R13, 0x100000, R33 ;  /* 0x001000000d218824 */ /* 0x000fc600078e0221 */
[----:B------:R-:W-:Y:S01]  /*5e40*/  @!P0 LEA R19, R18, 0x3ff00000, 0x14 ;  /* 0x3ff0000012138811 */ /* 0x000fe200078ea0ff */
[----:B------:R-:W-:-:S06]  /*5e50*/  @!P0 IMAD.MOV.U32 R18, RZ, RZ, RZ ;  /* 0x000000ffff128224 */ /* 0x000fcc00078e00ff */
[----:B------:R-:W-:-:S11]  /*5e60*/  @!P0 DMUL R34, R32, R18 ;  /* 0x0000001220228228 */ /* 0x000fd60000000000 */
.L_x_57:
[----:B------:R-:W-:Y:S01]  /*5e70*/  DFMA R36, R36, R34, R34 ;  /* 0x000000222424722b */ /* 0x000fe20000000022 */
[----:B------:R-:W-:Y:S01]  /*5e80*/  IMAD.MOV.U32 R18, RZ, RZ, R0 ;  /* 0x000000ffff127224 */ /* 0x000fe200078e0000 */
[----:B------:R-:W-:Y:S01]  /*5e90*/  DSETP.NEU.AND P0, PT, |R34|, +INF , PT ;  /* 0x7ff000002200742a */ /* 0x000fe20003f0d200 */
[----:B------:R-:W-:-:S07]  /*5ea0*/  IMAD.MOV.U32 R19, RZ, RZ, 0x0 ;  /* 0x00000000ff137424 */ /* 0x000fce00078e00ff */
[----:B------:R-:W-:Y:S02]  /*5eb0*/  FSEL R34, R34, R36, !P0 ;  /* 0x0000002422227208 */ /* 0x000fe40004000000 */
[----:B------:R-:W-:Y:S01]  /*5ec0*/  FSEL R35, R35, R37, !P0 ;  /* 0x0000002523237208 */ /* 0x000fe20004000000 */
[----:B------:R-:W-:Y:S06]  /*5ed0*/  RET.REL.NODEC R18 `(_Z9GillespiePiiPdiS_ddiP17curandStateMtgp32) ;  /* 0xffffffa012487950 */ /* 0x000fec0003c3ffff */
.L_x_58:
[----:B------:R-:W-:-:S00]  /*5ee0*/  BRA `(.L_x_58) ;  /* 0xfffffffc00fc7947 */ /* 0x000fc0000383ffff */
[----:B------:R-:W-:-:S00]  /*5ef0*/  NOP ;  /* 0x0000000000007918 */ /* 0x000fc00000000000 */
        /* <DEDUP_REMOVED lines=8> */
.L_x_60:


//--------------------- .nv.global.init           --------------------------
	.section	.nv.global.init,"aw",@progbits
	.align	4
.nv.global.init:
	.type		mrg32k3aM1SubSeq,@object
	.size		mrg32k3aM1SubSeq,(mrg32k3aM2SubSeq - mrg32k3aM1SubSeq)
mrg32k3aM1SubSeq:
        /*0000*/ 	.byte	0x0b, 0xcc, 0xee, 0x04, 0x73, 0x29, 0x8b, 0x6f, 0xf6, 0x53, 0x03, 0xf6, 0x23, 0xf6, 0xea, 0xda
        /* <DEDUP_REMOVED lines=125> */
	.type		mrg32k3aM2SubSeq,@object
	.size		mrg32k3aM2SubSeq,(mrg32k3aM1 - mrg32k3aM2SubSeq)
mrg32k3aM2SubSeq:
        /* <DEDUP_REMOVED lines=126> */
	.type		mrg32k3aM1,@object
	.size		mrg32k3aM1,(mrg32k3aM1Seq - mrg32k3aM1)
mrg32k3aM1:
        /* <DEDUP_REMOVED lines=144> */
	.type		mrg32k3aM1Seq,@object
	.size		mrg32k3aM1Seq,(mrg32k3aM2 - mrg32k3aM1Seq)
mrg32k3aM1Seq:
        /* <DEDUP_REMOVED lines=144> */
	.type		mrg32k3aM2,@object
	.size		mrg32k3aM2,(mrg32k3aM2Seq - mrg32k3aM2)
mrg32k3aM2:
        /* <DEDUP_REMOVED lines=144> */
	.type		mrg32k3aM2Seq,@object
	.size		mrg32k3aM2Seq,(precalc_xorwow_matrix - mrg32k3aM2Seq)
mrg32k3aM2Seq:
        /* <DEDUP_REMOVED lines=144> */
	.type		precalc_xorwow_matrix,@object
	.size		precalc_xorwow_matrix,(precalc_xorwow_offset_matrix - precalc_xorwow_matrix)
precalc_xorwow_matrix:
        /* <DEDUP_REMOVED lines=6400> */
	.type		precalc_xorwow_offset_matrix,@object
	.size		precalc_xorwow_offset_matrix,(.L_1 - precalc_xorwow_offset_matrix)
precalc_xorwow_offset_matrix:
        /* <DEDUP_REMOVED lines=6400> */
.L_1:


//--------------------- .nv.shared.reserved.0     --------------------------
	.section	.nv.shared.reserved.0,"aw",@nobits
	.weak		__nv_reservedSMEM_offset_0_alias
	.size		__nv_reservedSMEM_offset_0_alias, 0, 64
	.other		__nv_reservedSMEM_offset_0_alias,@"STO_CUDA_RESERVED_SHARED STV_DEFAULT"
__nv_reservedSMEM_offset_0_alias:
	.zero		0
	.zero		64


//--------------------- .nv.constant0._Z9GillespiePiiPdiS_ddiP17curandStateMtgp32 --------------------------
	.section	.nv.constant0._Z9GillespiePiiPdiS_ddiP17curandStateMtgp32,"a",@progbits
	.sectionflags	@""
	.align	4
.nv.constant0._Z9GillespiePiiPdiS_ddiP17curandStateMtgp32:
	.zero		968


//--------------------- SYMBOLS --------------------------

	.type		.nv.reservedSmem.offset0,@object
	.size		.nv.reservedSmem.offset0,0x4
	.type		malloc,@function
